	.target	sm_100a

	.elftype	@"ET_EXEC"


//--------------------- .note.nv.tkinfo           --------------------------
	.section	.note.nv.tkinfo,"",@"SHT_NOTE"
	.sectionflags	@"SHF_NOTE_NV_TKINFO"
	.tkinfo
        /*0018*/ 	.word	0x00000002
        /*0030*/ 	.string	""
        /*0030*/ 	.string	"ptxas"
        /*0030*/ 	.string	"Cuda compilation tools, release 13.0, V13.0.88"
        /*0030*/ 	.string	"Build cuda_13.0.r13.0/compiler.36424714_0"
        /*0030*/ 	.string	"-arch sm_100a -m 64 "



//--------------------- .note.nv.cuinfo           --------------------------
	.section	.note.nv.cuinfo,"",@"SHT_NOTE"
	.sectionflags	@"SHF_NOTE_NV_CUINFO"
        /*0018*/ 	.short	0x0002
        /*001a*/ 	.short	0x0064
        /*001c*/ 	.short	0x0082
	.zero		2


//--------------------- .nv.info                  --------------------------
	.section	.nv.info,"",@"SHT_CUDA_INFO"
	.align	4


	//----- nvinfo : EIATTR_REGCOUNT
	.align		4
        /*0000*/ 	.byte	0x04, 0x2f
        /*0002*/ 	.short	(.L_19 - .L_18)
	.align		4
.L_18:
        /*0004*/ 	.word	index@(_ZN7cutlass13device_kernelINS_4gemm6kernel13GemmUniversalIN4cute5tupleIJiiiiEEENS1_10collective13CollectiveMmaINS1_35MainloopSm100TmaUmmaWarpSpecializedILi4ELi2ELi4ENS5_IJNS4_1CILi1EEESB_SB_EEEEENS5_IJNSA_ILi64EEENSA_ILi128EEESF_EEENS_6half_tENS5_IJlSB_lEEESH_SI_NS4_8TiledMMAINS4_8MMA_AtomIJNS4_20SM100_MMA_F16BF16_SSISH_SH_fLi64ELi128ELNS4_4UMMA5MajorE0ELSN_0ELNSM_7ScaleInE0ELSO_0EEEEEENS4_6LayoutISC_NS5_IJNSA_ILi0EEESS_SS_EEEEENS5_IJNS4_10UnderscoreESV_SV_EEEEENS4_13SM90_TMA_LOADENS4_14ComposedLayoutINS4_7SwizzleILi3ELi4ELi3EEENS4_18smem_ptr_flag_bitsILi16EEENSR_INS5_IJNSA_ILi8EEESE_EEENS5_IJSE_SB_EEEEEEEvNS4_8identityESY_S18_vS19_EENS_8epilogue10collective18CollectiveEpilogueINS1B_23Sm100TmaWarpSpecializedILi4ELi2ELi16ELb1ELb0EEEJSG_NS5_IJNSR_ISE_SB_EENSR_INSA_ILi32EEESB_EEEEESH_SI_SH_SI_NS1B_6fusion15FusionCallbacksIS1F_NS1K_17LinearCombinationISH_fSH_fLNS_15FloatRoundStyleE2EEESG_S1J_JEEENS4_5SM1004TMEM4LOAD26SM100_TMEM_LOAD_16dp256b4xESY_NSZ_INS10_ILi2ELi4ELi3EEES13_NSR_INS5_IJS14_S1H_EEENS5_IJS1H_SB_EEEEEEENS4_17SM75_U32x4_LDSM_NENS4_14SM90_TMA_STOREES1Y_NS4_17SM90_U32x4_STSM_NENS4_39AutoVectorizingCopyWithAssumedAlignmentILi128EEEEEEvvEEEEvNT_6ParamsE)
        /*0008*/ 	.word	0x0000005b


	//----- nvinfo : EIATTR_FRAME_SIZE
	.align		4
.L_19:
        /*000c*/ 	.byte	0x04, 0x11
        /*000e*/ 	.short	(.L_21 - .L_20)
	.align		4
.L_20:
        /*0010*/ 	.word	index@($__internal_2_$__cuda_sm10x_tcgen05_guardrail_trap_unallocated_columns_being_dealloced)
        /*0014*/ 	.word	0x00000000


	//----- nvinfo : EIATTR_FRAME_SIZE
	.align		4
.L_21:
        /*0018*/ 	.byte	0x04, 0x11
        /*001a*/ 	.short	(.L_23 - .L_22)
	.align		4
.L_22:
        /*001c*/ 	.word	index@($__internal_1_$__cuda_sm10x_tcgen05_guardrail_trap_phase_invalid_during_alloc)
        /*0020*/ 	.word	0x00000000


	//----- nvinfo : EIATTR_FRAME_SIZE
	.align		4
.L_23:
        /*0024*/ 	.byte	0x04, 0x11
        /*0026*/ 	.short	(.L_25 - .L_24)
	.align		4
.L_24:
        /*0028*/ 	.word	index@($__internal_0_$__cuda_sm10x_tcgen05_guardrail_trap_col_being_dealloced_not_returned_by_alloc)
        /*002c*/ 	.word	0x00000000


	//----- nvinfo : EIATTR_FRAME_SIZE
	.align		4
.L_25:
        /*0030*/ 	.byte	0x04, 0x11
        /*0032*/ 	.short	(.L_27 - .L_26)
	.align		4
.L_26:
        /*0034*/ 	.word	index@(_ZN7cutlass13device_kernelINS_4gemm6kernel13GemmUniversalIN4cute5tupleIJiiiiEEENS1_10collective13CollectiveMmaINS1_35MainloopSm100TmaUmmaWarpSpecializedILi4ELi2ELi4ENS5_IJNS4_1CILi1EEESB_SB_EEEEENS5_IJNSA_ILi64EEENSA_ILi128EEESF_EEENS_6half_tENS5_IJlSB_lEEESH_SI_NS4_8TiledMMAINS4_8MMA_AtomIJNS4_20SM100_MMA_F16BF16_SSISH_SH_fLi64ELi128ELNS4_4UMMA5MajorE0ELSN_0ELNSM_7ScaleInE0ELSO_0EEEEEENS4_6LayoutISC_NS5_IJNSA_ILi0EEESS_SS_EEEEENS5_IJNS4_10UnderscoreESV_SV_EEEEENS4_13SM90_TMA_LOADENS4_14ComposedLayoutINS4_7SwizzleILi3ELi4ELi3EEENS4_18smem_ptr_flag_bitsILi16EEENSR_INS5_IJNSA_ILi8EEESE_EEENS5_IJSE_SB_EEEEEEEvNS4_8identityESY_S18_vS19_EENS_8epilogue10collective18CollectiveEpilogueINS1B_23Sm100TmaWarpSpecializedILi4ELi2ELi16ELb1ELb0EEEJSG_NS5_IJNSR_ISE_SB_EENSR_INSA_ILi32EEESB_EEEEESH_SI_SH_SI_NS1B_6fusion15FusionCallbacksIS1F_NS1K_17LinearCombinationISH_fSH_fLNS_15FloatRoundStyleE2EEESG_S1J_JEEENS4_5SM1004TMEM4LOAD26SM100_TMEM_LOAD_16dp256b4xESY_NSZ_INS10_ILi2ELi4ELi3EEES13_NSR_INS5_IJS14_S1H_EEENS5_IJS1H_SB_EEEEEEENS4_17SM75_U32x4_LDSM_NENS4_14SM90_TMA_STOREES1Y_NS4_17SM90_U32x4_STSM_NENS4_39AutoVectorizingCopyWithAssumedAlignmentILi128EEEEEEvvEEEEvNT_6ParamsE)
        /*0038*/ 	.word	0x00000000


	//----- nvinfo : EIATTR_MIN_STACK_SIZE
	.align		4
.L_27:
        /*003c*/ 	.byte	0x04, 0x12
        /*003e*/ 	.short	(.L_29 - .L_28)
	.align		4
.L_28:
        /*0040*/ 	.word	index@(_ZN7cutlass13device_kernelINS_4gemm6kernel13GemmUniversalIN4cute5tupleIJiiiiEEENS1_10collective13CollectiveMmaINS1_35MainloopSm100TmaUmmaWarpSpecializedILi4ELi2ELi4ENS5_IJNS4_1CILi1EEESB_SB_EEEEENS5_IJNSA_ILi64EEENSA_ILi128EEESF_EEENS_6half_tENS5_IJlSB_lEEESH_SI_NS4_8TiledMMAINS4_8MMA_AtomIJNS4_20SM100_MMA_F16BF16_SSISH_SH_fLi64ELi128ELNS4_4UMMA5MajorE0ELSN_0ELNSM_7ScaleInE0ELSO_0EEEEEENS4_6LayoutISC_NS5_IJNSA_ILi0EEESS_SS_EEEEENS5_IJNS4_10UnderscoreESV_SV_EEEEENS4_13SM90_TMA_LOADENS4_14ComposedLayoutINS4_7SwizzleILi3ELi4ELi3EEENS4_18smem_ptr_flag_bitsILi16EEENSR_INS5_IJNSA_ILi8EEESE_EEENS5_IJSE_SB_EEEEEEEvNS4_8identityESY_S18_vS19_EENS_8epilogue10collective18CollectiveEpilogueINS1B_23Sm100TmaWarpSpecializedILi4ELi2ELi16ELb1ELb0EEEJSG_NS5_IJNSR_ISE_SB_EENSR_INSA_ILi32EEESB_EEEEESH_SI_SH_SI_NS1B_6fusion15FusionCallbacksIS1F_NS1K_17LinearCombinationISH_fSH_fLNS_15FloatRoundStyleE2EEESG_S1J_JEEENS4_5SM1004TMEM4LOAD26SM100_TMEM_LOAD_16dp256b4xESY_NSZ_INS10_ILi2ELi4ELi3EEES13_NSR_INS5_IJS14_S1H_EEENS5_IJS1H_SB_EEEEEEENS4_17SM75_U32x4_LDSM_NENS4_14SM90_TMA_STOREES1Y_NS4_17SM90_U32x4_STSM_NENS4_39AutoVectorizingCopyWithAssumedAlignmentILi128EEEEEEvvEEEEvNT_6ParamsE)
        /*0044*/ 	.word	0x00000000
.L_29:


//--------------------- .nv.compat                --------------------------
	.section	.nv.compat,"",@"SHT_CUDA_COMPAT_INFO"
	.align	4
        /*0000*/ 	.byte	0x02, 0x09, 0x01, 0x00, 0x02, 0x02, 0x02, 0x00, 0x02, 0x05, 0x05, 0x00, 0x03, 0x07, 0x01, 0x01
        /*0010*/ 	.byte	0x02, 0x03, 0x01, 0x00, 0x02, 0x06, 0x01, 0x00, 0x04, 0x0b, 0x08, 0x00, 0x09, 0x00, 0x00, 0x00
        /*0020*/ 	.byte	0x00, 0x00, 0x00, 0x00


//--------------------- .nv.info._ZN7cutlass13device_kernelINS_4gemm6kernel13GemmUniversalIN4cute5tupleIJiiiiEEENS1_10collective13CollectiveMmaINS1_35MainloopSm100TmaUmmaWarpSpecializedILi4ELi2ELi4ENS5_IJNS4_1CILi1EEESB_SB_EEEEENS5_IJNSA_ILi64EEENSA_ILi128EEESF_EEENS_6half_tENS5_IJlSB_lEEESH_SI_NS4_8TiledMMAINS4_8MMA_AtomIJNS4_20SM100_MMA_F16BF16_SSISH_SH_fLi64ELi128ELNS4_4UMMA5MajorE0ELSN_0ELNSM_7ScaleInE0ELSO_0EEEEEENS4_6LayoutISC_NS5_IJNSA_ILi0EEESS_SS_EEEEENS5_IJNS4_10UnderscoreESV_SV_EEEEENS4_13SM90_TMA_LOADENS4_14ComposedLayoutINS4_7SwizzleILi3ELi4ELi3EEENS4_18smem_ptr_flag_bitsILi16EEENSR_INS5_IJNSA_ILi8EEESE_EEENS5_IJSE_SB_EEEEEEEvNS4_8identityESY_S18_vS19_EENS_8epilogue10collective18CollectiveEpilogueINS1B_23Sm100TmaWarpSpecializedILi4ELi2ELi16ELb1ELb0EEEJSG_NS5_IJNSR_ISE_SB_EENSR_INSA_ILi32EEESB_EEEEESH_SI_SH_SI_NS1B_6fusion15FusionCallbacksIS1F_NS1K_17LinearCombinationISH_fSH_fLNS_15FloatRoundStyleE2EEESG_S1J_JEEENS4_5SM1004TMEM4LOAD26SM100_TMEM_LOAD_16dp256b4xESY_NSZ_INS10_ILi2ELi4ELi3EEES13_NSR_INS5_IJS14_S1H_EEENS5_IJS1H_SB_EEEEEEENS4_17SM75_U32x4_LDSM_NENS4_14SM90_TMA_STOREES1Y_NS4_17SM90_U32x4_STSM_NENS4_39AutoVectorizingCopyWithAssumedAlignmentILi128EEEEEEvvEEEEvNT_6ParamsE --------------------------
	.section	.nv.info._ZN7cutlass13device_kernelINS_4gemm6kernel13GemmUniversalIN4cute5tupleIJiiiiEEENS1_10collective13CollectiveMmaINS1_35MainloopSm100TmaUmmaWarpSpecializedILi4ELi2ELi4ENS5_IJNS4_1CILi1EEESB_SB_EEEEENS5_IJNSA_ILi64EEENSA_ILi128EEESF_EEENS_6half_tENS5_IJlSB_lEEESH_SI_NS4_8TiledMMAINS4_8MMA_AtomIJNS4_20SM100_MMA_F16BF16_SSISH_SH_fLi64ELi128ELNS4_4UMMA5MajorE0ELSN_0ELNSM_7ScaleInE0ELSO_0EEEEEENS4_6LayoutISC_NS5_IJNSA_ILi0EEESS_SS_EEEEENS5_IJNS4_10UnderscoreESV_SV_EEEEENS4_13SM90_TMA_LOADENS4_14ComposedLayoutINS4_7SwizzleILi3ELi4ELi3EEENS4_18smem_ptr_flag_bitsILi16EEENSR_INS5_IJNSA_ILi8EEESE_EEENS5_IJSE_SB_EEEEEEEvNS4_8identityESY_S18_vS19_EENS_8epilogue10collective18CollectiveEpilogueINS1B_23Sm100TmaWarpSpecializedILi4ELi2ELi16ELb1ELb0EEEJSG_NS5_IJNSR_ISE_SB_EENSR_INSA_ILi32EEESB_EEEEESH_SI_SH_SI_NS1B_6fusion15FusionCallbacksIS1F_NS1K_17LinearCombinationISH_fSH_fLNS_15FloatRoundStyleE2EEESG_S1J_JEEENS4_5SM1004TMEM4LOAD26SM100_TMEM_LOAD_16dp256b4xESY_NSZ_INS10_ILi2ELi4ELi3EEES13_NSR_INS5_IJS14_S1H_EEENS5_IJS1H_SB_EEEEEEENS4_17SM75_U32x4_LDSM_NENS4_14SM90_TMA_STOREES1Y_NS4_17SM90_U32x4_STSM_NENS4_39AutoVectorizingCopyWithAssumedAlignmentILi128EEEEEEvvEEEEvNT_6ParamsE,"",@"SHT_CUDA_INFO"
	.sectionflags	@""
	.align	4


	//----- nvinfo : EIATTR_CUDA_API_VERSION
	.align		4
        /*0000*/ 	.byte	0x04, 0x37
        /*0002*/ 	.short	(.L_31 - .L_30)
.L_30:
        /*0004*/ 	.word	0x00000082


	//----- nvinfo : EIATTR_KPARAM_INFO
	.align		4
.L_31:
        /*0008*/ 	.byte	0x04, 0x17
        /*000a*/ 	.short	(.L_33 - .L_32)
.L_32:
        /*000c*/ 	.word	0x00000000
        /*0010*/ 	.short	0x0000
        /*0012*/ 	.short	0x0000
        /*0014*/ 	.byte	0x00, 0xf0, 0x01, 0x20


	//----- nvinfo : EIATTR_AT_ENTRY_FRAGMENTS
	.align		4
.L_33:
        /*0018*/ 	.byte	0x04, 0x4f
        /*001a*/ 	.short	(.L_35 - .L_34)


	//   ....[0]....
.L_34:
        /*001c*/ 	.word	0x00000006


	//----- nvinfo : EIATTR_RESERVED_SMEM_USED
	.align		4
.L_35:
        /*0020*/ 	.byte	0x01, 0x41
	.zero		2


	//----- nvinfo : EIATTR_SPARSE_MMA_MASK
	.align		4
        /*0024*/ 	.byte	0x03, 0x50
        /*0026*/ 	.short	0x0000


	//----- nvinfo : EIATTR_TCGEN05_1CTA_USED
	.align		4
        /*0028*/ 	.byte	0x01, 0x51
	.zero		2


	//----- nvinfo : EIATTR_MAXREG_COUNT
	.align		4
        /*002c*/ 	.byte	0x03, 0x1b
        /*002e*/ 	.short	0x00ff


	//----- nvinfo : EIATTR_NUM_BARRIERS
	.align		4
        /*0030*/ 	.byte	0x02, 0x4c
        /*0032*/ 	.byte	0x07
	.zero		1


	//----- nvinfo : EIATTR_EXTERNS
	.align		4
        /*0034*/ 	.byte	0x04, 0x0f
        /*0036*/ 	.short	(.L_37 - .L_36)


	//   ....[0]....
	.align		4
.L_36:
        /*0038*/ 	.word	index@(__assertfail)


	//----- nvinfo : EIATTR_MERCURY_ISA_VERSION
	.align		4
.L_37:
        /*003c*/ 	.byte	0x03, 0x5f
        /*003e*/ 	.short	0x0101


	//----- nvinfo : EIATTR_INT_WARP_WIDE_INSTR_OFFSETS
	.align		4
        /*0040*/ 	.byte	0x04, 0x31
        /*0042*/ 	.short	(.L_39 - .L_38)


	//   ....[0]....
.L_38:
        /*0044*/ 	.word	0x00001f50


	//   ....[1]....
        /*0048*/ 	.word	0x00003bc0


	//   ....[2]....
        /*004c*/ 	.word	0x00003be0


	//   ....[3]....
        /*0050*/ 	.word	0x00003c10


	//   ....[4]....
        /*0054*/ 	.word	0x00004550


	//   ....[5]....
        /*0058*/ 	.word	0x000045c0


	//   ....[6]....
        /*005c*/ 	.word	0x000046a0


	//   ....[7]....
        /*0060*/ 	.word	0x00004720


	//   ....[8]....
        /*0064*/ 	.word	0x00004830


	//   ....[9]....
        /*0068*/ 	.word	0x000048c0


	//   ....[10]....
        /*006c*/ 	.word	0x00004aa0


	//   ....[11]....
        /*0070*/ 	.word	0x00004c00


	//----- nvinfo : EIATTR_COOP_GROUP_MASK_REGIDS
	.align		4
.L_39:
        /*0074*/ 	.byte	0x04, 0x29
        /*0076*/ 	.short	(.L_41 - .L_40)


	//   ....[0]....
.L_40:
        /*0078*/ 	.word	0xffffffff


	//   ....[1]....
        /*007c*/ 	.word	0xffffffff


	//   ....[2]....
        /*0080*/ 	.word	0xffffffff


	//   ....[3]....
        /*0084*/ 	.word	0xffffffff


	//   ....[4]....
        /*0088*/ 	.word	0xffffffff


	//   ....[5]....
        /*008c*/ 	.word	0xffffffff


	//   ....[6]....
        /*0090*/ 	.word	0xffffffff


	//   ....[7]....
        /*0094*/ 	.word	0xffffffff


	//   ....[8]....
        /*0098*/ 	.word	0xffffffff


	//   ....[9]....
        /*009c*/ 	.word	0xffffffff


	//   ....[10]....
        /*00a0*/ 	.word	0xffffffff


	//   ....[11]....
        /*00a4*/ 	.word	0xffffffff


	//   ....[12]....
        /*00a8*/ 	.word	0xffffffff


	//----- nvinfo : EIATTR_COOP_GROUP_INSTR_OFFSETS
	.align		4
.L_41:
        /*00ac*/ 	.byte	0x04, 0x28
        /*00ae*/ 	.short	(.L_43 - .L_42)


	//   ....[0]....
.L_42:
        /*00b0*/ 	.word	0x00000090


	//   ....[1]....
        /*00b4*/ 	.word	0x000004d0


	//   ....[2]....
        /*00b8*/ 	.word	0x00000640


	//   ....[3]....
        /*00bc*/ 	.word	0x000007e0


	//   ....[4]....
        /*00c0*/ 	.word	0x000008e0


	//   ....[5]....
        /*00c4*/ 	.word	0x00000a50


	//   ....[6]....
        /*00c8*/ 	.word	0x00000bf0


	//   ....[7]....
        /*00cc*/ 	.word	0x00001e30


	//   ....[8]....
        /*00d0*/ 	.word	0x00002c10


	//   ....[9]....
        /*00d4*/ 	.word	0x00002e20


	//   ....[10]....
        /*00d8*/ 	.word	0x00002e50


	//   ....[11]....
        /*00dc*/ 	.word	0x00003aa0


	//   ....[12]....
        /*00e0*/ 	.word	0x00003cd0


	//----- nvinfo : EIATTR_VRC_CTA_INIT_COUNT
	.align		4
.L_43:
        /*00e4*/ 	.byte	0x02, 0x4a
        /*00e6*/ 	.byte	0x80
	.zero		1


	//----- nvinfo : EIATTR_SYSCALL_OFFSETS
	.align		4
        /*00e8*/ 	.byte	0x04, 0x46
        /*00ea*/ 	.short	(.L_45 - .L_44)


	//   ....[0]....
.L_44:
        /*00ec*/ 	.word	0x000056b0


	//   ....[1]....
        /*00f0*/ 	.word	0x000057a0


	//   ....[2]....
        /*00f4*/ 	.word	0x00005f00


	//   ....[3]....
        /*00f8*/ 	.word	0x000067b0


	//   ....[4]....
        /*00fc*/ 	.word	0x00007030


	//   ....[5]....
        /*0100*/ 	.word	0x000078b0


	//----- nvinfo : EIATTR_MBARRIER_INSTR_OFFSETS
	.align		4
.L_45:
        /*0104*/ 	.byte	0x04, 0x39
        /*0106*/ 	.short	(.L_47 - .L_46)


	//   ....[0]....
.L_46:
        /*0108*/ 	.word	0x000005b0
        /*010c*/ 	.word	0x000000ff
        /*0110*/ 	.word	0x00000000
        /*0114*/ 	.short	0x0100
        /*0116*/ 	.byte	0x05
	.zero		1


	//   ....[1]....
        /*0118*/ 	.word	0x000005c0
        /*011c*/ 	.word	0x000000ff
        /*0120*/ 	.word	0x00000020
        /*0124*/ 	.short	0x0100
        /*0126*/ 	.byte	0x05
	.zero		1


	//   ....[2]....
        /*0128*/ 	.word	0x000005d0
        /*012c*/ 	.word	0x000000ff
        /*0130*/ 	.word	0x00000008
        /*0134*/ 	.short	0x0100
        /*0136*/ 	.byte	0x05
	.zero		1


	//   ....[3]....
        /*0138*/ 	.word	0x000005e0
        /*013c*/ 	.word	0x000000ff
        /*0140*/ 	.word	0x00000028
        /*0144*/ 	.short	0x0100
        /*0146*/ 	.byte	0x05
	.zero		1


	//   ....[4]....
        /*0148*/ 	.word	0x000005f0
        /*014c*/ 	.word	0x000000ff
        /*0150*/ 	.word	0x00000010
        /*0154*/ 	.short	0x0100
        /*0156*/ 	.byte	0x05
	.zero		1


	//   ....[5]....
        /*0158*/ 	.word	0x00000600
        /*015c*/ 	.word	0x000000ff
        /*0160*/ 	.word	0x00000030
        /*0164*/ 	.short	0x0100
        /*0166*/ 	.byte	0x05
	.zero		1


	//   ....[6]....
        /*0168*/ 	.word	0x00000610
        /*016c*/ 	.word	0x000000ff
        /*0170*/ 	.word	0x00000018
        /*0174*/ 	.short	0x0100
        /*0176*/ 	.byte	0x05
	.zero		1


	//   ....[7]....
        /*0178*/ 	.word	0x00000620
        /*017c*/ 	.word	0x000000ff
        /*0180*/ 	.word	0x00000038
        /*0184*/ 	.short	0x0100
        /*0186*/ 	.byte	0x05
	.zero		1


	//   ....[8]....
        /*0188*/ 	.word	0x00000750
        /*018c*/ 	.word	0x000000ff
        /*0190*/ 	.word	0x00000040
        /*0194*/ 	.short	0x0100
        /*0196*/ 	.byte	0x07
	.zero		1


	//   ....[9]....
        /*0198*/ 	.word	0x00000760
        /*019c*/ 	.word	0x000000ff
        /*01a0*/ 	.word	0x00000060
        /*01a4*/ 	.short	0x0100
        /*01a6*/ 	.byte	0x07
	.zero		1


	//   ....[10]....
        /*01a8*/ 	.word	0x00000770
        /*01ac*/ 	.word	0x000000ff
        /*01b0*/ 	.word	0x00000048
        /*01b4*/ 	.short	0x0100
        /*01b6*/ 	.byte	0x07
	.zero		1


	//   ....[11]....
        /*01b8*/ 	.word	0x00000780
        /*01bc*/ 	.word	0x000000ff
        /*01c0*/ 	.word	0x00000068
        /*01c4*/ 	.short	0x0100
        /*01c6*/ 	.byte	0x07
	.zero		1


	//   ....[12]....
        /*01c8*/ 	.word	0x00000790
        /*01cc*/ 	.word	0x000000ff
        /*01d0*/ 	.word	0x00000050
        /*01d4*/ 	.short	0x0100
        /*01d6*/ 	.byte	0x07
	.zero		1


	//   ....[13]....
        /*01d8*/ 	.word	0x000007a0
        /*01dc*/ 	.word	0x000000ff
        /*01e0*/ 	.word	0x00000070
        /*01e4*/ 	.short	0x0100
        /*01e6*/ 	.byte	0x07
	.zero		1


	//   ....[14]....
        /*01e8*/ 	.word	0x000007b0
        /*01ec*/ 	.word	0x000000ff
        /*01f0*/ 	.word	0x00000058
        /*01f4*/ 	.short	0x0100
        /*01f6*/ 	.byte	0x07
	.zero		1


	//   ....[15]....
        /*01f8*/ 	.word	0x000007c0
        /*01fc*/ 	.word	0x000000ff
        /*0200*/ 	.word	0x00000078
        /*0204*/ 	.short	0x0100
        /*0206*/ 	.byte	0x07
	.zero		1


	//   ....[16]....
        /*0208*/ 	.word	0x000008b0
        /*020c*/ 	.word	0x000000ff
        /*0210*/ 	.word	0x00000080
        /*0214*/ 	.short	0x0100
        /*0216*/ 	.byte	0x05
	.zero		1


	//   ....[17]....
        /*0218*/ 	.word	0x000008c0
        /*021c*/ 	.word	0x000000ff
        /*0220*/ 	.word	0x00000088
        /*0224*/ 	.short	0x0100
        /*0226*/ 	.byte	0x05
	.zero		1


	//   ....[18]....
        /*0228*/ 	.word	0x00000a00
        /*022c*/ 	.word	0x000000ff
        /*0230*/ 	.word	0x00000090
        /*0234*/ 	.short	0x0100
        /*0236*/ 	.byte	0x05
	.zero		1


	//   ....[19]....
        /*0238*/ 	.word	0x00000a10
        /*023c*/ 	.word	0x000000ff
        /*0240*/ 	.word	0x000000a0
        /*0244*/ 	.short	0x0100
        /*0246*/ 	.byte	0x05
	.zero		1


	//   ....[20]....
        /*0248*/ 	.word	0x00000a20
        /*024c*/ 	.word	0x000000ff
        /*0250*/ 	.word	0x00000098
        /*0254*/ 	.short	0x0100
        /*0256*/ 	.byte	0x05
	.zero		1


	//   ....[21]....
        /*0258*/ 	.word	0x00000a30
        /*025c*/ 	.word	0x000000ff
        /*0260*/ 	.word	0x000000a8
        /*0264*/ 	.short	0x0100
        /*0266*/ 	.byte	0x05
	.zero		1


	//   ....[22]....
        /*0268*/ 	.word	0x00000b60
        /*026c*/ 	.word	0x000000ff
        /*0270*/ 	.word	0x000000b0
        /*0274*/ 	.short	0x0100
        /*0276*/ 	.byte	0x07
	.zero		1


	//   ....[23]....
        /*0278*/ 	.word	0x00000b70
        /*027c*/ 	.word	0x000000ff
        /*0280*/ 	.word	0x000000d0
        /*0284*/ 	.short	0x0100
        /*0286*/ 	.byte	0x07
	.zero		1


	//   ....[24]....
        /*0288*/ 	.word	0x00000b80
        /*028c*/ 	.word	0x000000ff
        /*0290*/ 	.word	0x000000b8
        /*0294*/ 	.short	0x0100
        /*0296*/ 	.byte	0x07
	.zero		1


	//   ....[25]....
        /*0298*/ 	.word	0x00000b90
        /*029c*/ 	.word	0x000000ff
        /*02a0*/ 	.word	0x000000d8
        /*02a4*/ 	.short	0x0100
        /*02a6*/ 	.byte	0x07
	.zero		1


	//   ....[26]....
        /*02a8*/ 	.word	0x00000ba0
        /*02ac*/ 	.word	0x000000ff
        /*02b0*/ 	.word	0x000000c0
        /*02b4*/ 	.short	0x0100
        /*02b6*/ 	.byte	0x07
	.zero		1


	//   ....[27]....
        /*02b8*/ 	.word	0x00000bb0
        /*02bc*/ 	.word	0x000000ff
        /*02c0*/ 	.word	0x000000e0
        /*02c4*/ 	.short	0x0100
        /*02c6*/ 	.byte	0x07
	.zero		1


	//   ....[28]....
        /*02c8*/ 	.word	0x00000bc0
        /*02cc*/ 	.word	0x000000ff
        /*02d0*/ 	.word	0x000000c8
        /*02d4*/ 	.short	0x0100
        /*02d6*/ 	.byte	0x07
	.zero		1


	//   ....[29]....
        /*02d8*/ 	.word	0x00000bd0
        /*02dc*/ 	.word	0x000000ff
        /*02e0*/ 	.word	0x000000e8
        /*02e4*/ 	.short	0x0100
        /*02e6*/ 	.byte	0x07
	.zero		1


	//   ....[30]....
        /*02e8*/ 	.word	0x00000cc0
        /*02ec*/ 	.word	0x000000ff
        /*02f0*/ 	.word	0x000000f0
        /*02f4*/ 	.short	0x0100
        /*02f6*/ 	.byte	0x05
	.zero		1


	//   ....[31]....
        /*02f8*/ 	.word	0x00000cd0
        /*02fc*/ 	.word	0x000000ff
        /*0300*/ 	.word	0x00000100
        /*0304*/ 	.short	0x0100
        /*0306*/ 	.byte	0x05
	.zero		1


	//   ....[32]....
        /*0308*/ 	.word	0x00000ce0
        /*030c*/ 	.word	0x000000ff
        /*0310*/ 	.word	0x000000f8
        /*0314*/ 	.short	0x0100
        /*0316*/ 	.byte	0x05
	.zero		1


	//   ....[33]....
        /*0318*/ 	.word	0x00000cf0
        /*031c*/ 	.word	0x000000ff
        /*0320*/ 	.word	0x00000108
        /*0324*/ 	.short	0x0100
        /*0326*/ 	.byte	0x05
	.zero		1


	//   ....[34]....
        /*0328*/ 	.word	0x000015d0
        /*032c*/ 	.word	0x00000003
        /*0330*/ 	.word	0x00000100
        /*0334*/ 	.short	0x010a
        /*0336*/ 	.byte	0xff
	.zero		1


	//   ....[35]....
        /*0338*/ 	.word	0x00001600
        /*033c*/ 	.word	0x00000003
        /*0340*/ 	.word	0x000000f0
        /*0344*/ 	.short	0x0101
        /*0346*/ 	.byte	0xff
	.zero		1


	//   ....[36]....
        /*0348*/ 	.word	0x000016d0
        /*034c*/ 	.word	0x000000ff
        /*0350*/ 	.word	0x00000020
        /*0354*/ 	.short	0x010a
        /*0356*/ 	.byte	0x08
	.zero		1


	//   ....[37]....
        /*0358*/ 	.word	0x00001770
        /*035c*/ 	.word	0x000000ff
        /*0360*/ 	.word	0x00000020
        /*0364*/ 	.short	0x010a
        /*0366*/ 	.byte	0x21
	.zero		1


	//   ....[38]....
        /*0368*/ 	.word	0x000018c0
        /*036c*/ 	.word	0x000000ff
        /*0370*/ 	.word	0x00000020
        /*0374*/ 	.short	0x010a
        /*0376*/ 	.byte	0x08
	.zero		1


	//   ....[39]....
        /*0378*/ 	.word	0x00001a90
        /*037c*/ 	.word	0x000000ff
        /*0380*/ 	.word	0x00000088
        /*0384*/ 	.short	0x0101
        /*0386*/ 	.byte	0x04
	.zero		1


	//   ....[40]....
        /*0388*/ 	.word	0x00001ab0
        /*038c*/ 	.word	0x000000ff
        /*0390*/ 	.word	0x00000020
        /*0394*/ 	.short	0x010a
        /*0396*/ 	.byte	0x08
	.zero		1


	//   ....[41]....
        /*0398*/ 	.word	0x00001b30
        /*039c*/ 	.word	0x000000ff
        /*03a0*/ 	.word	0x00000020
        /*03a4*/ 	.short	0x010a
        /*03a6*/ 	.byte	0x21
	.zero		1


	//   ....[42]....
        /*03a8*/ 	.word	0x00001c80
        /*03ac*/ 	.word	0x000000ff
        /*03b0*/ 	.word	0x00000020
        /*03b4*/ 	.short	0x010a
        /*03b6*/ 	.byte	0x08
	.zero		1


	//   ....[43]....
        /*03b8*/ 	.word	0x00001e60
        /*03bc*/ 	.word	0x00000002
        /*03c0*/ 	.word	0x00000090
        /*03c4*/ 	.short	0x010a
        /*03c6*/ 	.byte	0xff
	.zero		1


	//   ....[44]....
        /*03c8*/ 	.word	0x00001f20
        /*03cc*/ 	.word	0x00000002
        /*03d0*/ 	.word	0x00000000
        /*03d4*/ 	.short	0x0101
        /*03d6*/ 	.byte	0xff
	.zero		1


	//   ....[45]....
        /*03d8*/ 	.word	0x00002480
        /*03dc*/ 	.word	0x000000ff
        /*03e0*/ 	.word	0x00000000
        /*03e4*/ 	.short	0x010a
        /*03e6*/ 	.byte	0x05
	.zero		1


	//   ....[46]....
        /*03e8*/ 	.word	0x00002510
        /*03ec*/ 	.word	0x000000ff
        /*03f0*/ 	.word	0x00000000
        /*03f4*/ 	.short	0x010a
        /*03f6*/ 	.byte	0x05
	.zero		1


	//   ....[47]....
        /*03f8*/ 	.word	0x000025a0
        /*03fc*/ 	.word	0x000000ff
        /*0400*/ 	.word	0x00000000
        /*0404*/ 	.short	0x010a
        /*0406*/ 	.byte	0x05
	.zero		1


	//   ....[48]....
        /*0408*/ 	.word	0x00002640
        /*040c*/ 	.word	0x00000000
        /*0410*/ 	.word	0x00000000
        /*0414*/ 	.short	0x010a
        /*0416*/ 	.byte	0xff
	.zero		1


	//   ....[49]....
        /*0418*/ 	.word	0x00002760
        /*041c*/ 	.word	0x00000000
        /*0420*/ 	.word	0x000000f0
        /*0424*/ 	.short	0x010a
        /*0426*/ 	.byte	0xff
	.zero		1


	//   ....[50]....
        /*0428*/ 	.word	0x000027c0
        /*042c*/ 	.word	0x00000004
        /*0430*/ 	.word	0x00000000
        /*0434*/ 	.short	0x0101
        /*0436*/ 	.byte	0xff
	.zero		1


	//   ....[51]....
        /*0438*/ 	.word	0x000027e0
        /*043c*/ 	.word	0x000000ff
        /*0440*/ 	.word	0x000000a0
        /*0444*/ 	.short	0x010a
        /*0446*/ 	.byte	0x05
	.zero		1


	//   ....[52]....
        /*0448*/ 	.word	0x00002900
        /*044c*/ 	.word	0x00000000
        /*0450*/ 	.word	0x00000090
        /*0454*/ 	.short	0x010a
        /*0456*/ 	.byte	0xff
	.zero		1


	//   ....[53]....
        /*0458*/ 	.word	0x00002a10
        /*045c*/ 	.word	0x00000000
        /*0460*/ 	.word	0x00000000
        /*0464*/ 	.short	0x0101
        /*0466*/ 	.byte	0xff
	.zero		1


	//   ....[54]....
        /*0468*/ 	.word	0x00002aa0
        /*046c*/ 	.word	0x000000ff
        /*0470*/ 	.word	0x000000a0
        /*0474*/ 	.short	0x0106
        /*0476*/ 	.byte	0x05
	.zero		1


	//   ....[55]....
        /*0478*/ 	.word	0x00002ac0
        /*047c*/ 	.word	0x000000ff
        /*0480*/ 	.word	0x000000a0
        /*0484*/ 	.short	0x010a
        /*0486*/ 	.byte	0x05
	.zero		1


	//   ....[56]....
        /*0488*/ 	.word	0x00002b50
        /*048c*/ 	.word	0x000000ff
        /*0490*/ 	.word	0x000000a0
        /*0494*/ 	.short	0x0106
        /*0496*/ 	.byte	0x04
	.zero		1


	//   ....[57]....
        /*0498*/ 	.word	0x00002b90
        /*049c*/ 	.word	0x00000000
        /*04a0*/ 	.word	0x000000a0
        /*04a4*/ 	.short	0x010a
        /*04a6*/ 	.byte	0xff
	.zero		1


	//   ....[58]....
        /*04a8*/ 	.word	0x00003150
        /*04ac*/ 	.word	0x00000000
        /*04b0*/ 	.word	0x00000090
        /*04b4*/ 	.short	0x010a
        /*04b6*/ 	.byte	0xff
	.zero		1


	//   ....[59]....
        /*04b8*/ 	.word	0x00003260
        /*04bc*/ 	.word	0x00000003
        /*04c0*/ 	.word	0x00000000
        /*04c4*/ 	.short	0x0101
        /*04c6*/ 	.byte	0xff
	.zero		1


	//   ....[60]....
        /*04c8*/ 	.word	0x00003270
        /*04cc*/ 	.word	0x000000ff
        /*04d0*/ 	.word	0x00000000
        /*04d4*/ 	.short	0x010a
        /*04d6*/ 	.byte	0x07
	.zero		1


	//   ....[61]....
        /*04d8*/ 	.word	0x000032f0
        /*04dc*/ 	.word	0x000000ff
        /*04e0*/ 	.word	0x000000d0
        /*04e4*/ 	.short	0x010a
        /*04e6*/ 	.byte	0x06
	.zero		1


	//   ....[62]....
        /*04e8*/ 	.word	0x000033c0
        /*04ec*/ 	.word	0x000000ff
        /*04f0*/ 	.word	0x00000000
        /*04f4*/ 	.short	0x010a
        /*04f6*/ 	.byte	0x0b
	.zero		1


	//   ....[63]....
        /*04f8*/ 	.word	0x000034f0
        /*04fc*/ 	.word	0x000000ff
        /*0500*/ 	.word	0x00000000
        /*0504*/ 	.short	0x010a
        /*0506*/ 	.byte	0x22
	.zero		1


	//   ....[64]....
        /*0508*/ 	.word	0x000038d0
        /*050c*/ 	.word	0x000000ff
        /*0510*/ 	.word	0x00000000
        /*0514*/ 	.short	0x010a
        /*0516*/ 	.byte	0x06
	.zero		1


	//   ....[65]....
        /*0518*/ 	.word	0x00003960
        /*051c*/ 	.word	0x000000ff
        /*0520*/ 	.word	0x00000000
        /*0524*/ 	.short	0x010a
        /*0526*/ 	.byte	0x06
	.zero		1


	//   ....[66]....
        /*0528*/ 	.word	0x000039f0
        /*052c*/ 	.word	0x000000ff
        /*0530*/ 	.word	0x00000000
        /*0534*/ 	.short	0x010a
        /*0536*/ 	.byte	0x06
	.zero		1


	//   ....[67]....
        /*0538*/ 	.word	0x00003a80
        /*053c*/ 	.word	0x000000ff
        /*0540*/ 	.word	0x00000000
        /*0544*/ 	.short	0x010a
        /*0546*/ 	.byte	0x07
	.zero		1


	//   ....[68]....
        /*0548*/ 	.word	0x00003f00
        /*054c*/ 	.word	0x00000000
        /*0550*/ 	.word	0x00000090
        /*0554*/ 	.short	0x010a
        /*0556*/ 	.byte	0xff
	.zero		1


	//   ....[69]....
        /*0558*/ 	.word	0x00003fc0
        /*055c*/ 	.word	0x00000000
        /*0560*/ 	.word	0x00000000
        /*0564*/ 	.short	0x0101
        /*0566*/ 	.byte	0xff
	.zero		1


	//   ....[70]....
        /*0568*/ 	.word	0x000042e0
        /*056c*/ 	.word	0x000000ff
        /*0570*/ 	.word	0x00000088
        /*0574*/ 	.short	0x010a
        /*0576*/ 	.byte	0x07
	.zero		1


	//   ....[71]....
        /*0578*/ 	.word	0x000044d0
        /*057c*/ 	.word	0x000000ff
        /*0580*/ 	.word	0x00000060
        /*0584*/ 	.short	0x010a
        /*0586*/ 	.byte	0x07
	.zero		1


	//   ....[72]....
        /*0588*/ 	.word	0x00004640
        /*058c*/ 	.word	0x000000ff
        /*0590*/ 	.word	0x00000040
        /*0594*/ 	.short	0x010b
        /*0596*/ 	.byte	0x07
	.zero		1


	//   ....[73]....
        /*0598*/ 	.word	0x00004650
        /*059c*/ 	.word	0x000000ff
        /*05a0*/ 	.word	0x00000000
        /*05a4*/ 	.short	0x0101
        /*05a6*/ 	.byte	0x08
	.zero		1


	//   ....[74]....
        /*05a8*/ 	.word	0x00004670
        /*05ac*/ 	.word	0x000000ff
        /*05b0*/ 	.word	0x00000068
        /*05b4*/ 	.short	0x010a
        /*05b6*/ 	.byte	0x07
	.zero		1


	//   ....[75]....
        /*05b8*/ 	.word	0x000047d0
        /*05bc*/ 	.word	0x000000ff
        /*05c0*/ 	.word	0x00000048
        /*05c4*/ 	.short	0x010b
        /*05c6*/ 	.byte	0x07
	.zero		1


	//   ....[76]....
        /*05c8*/ 	.word	0x000047e0
        /*05cc*/ 	.word	0x000000ff
        /*05d0*/ 	.word	0x00000000
        /*05d4*/ 	.short	0x0101
        /*05d6*/ 	.byte	0x08
	.zero		1


	//   ....[77]....
        /*05d8*/ 	.word	0x000047f0
        /*05dc*/ 	.word	0x000000ff
        /*05e0*/ 	.word	0x00000070
        /*05e4*/ 	.short	0x010a
        /*05e6*/ 	.byte	0x07
	.zero		1


	//   ....[78]....
        /*05e8*/ 	.word	0x00004990
        /*05ec*/ 	.word	0x000000ff
        /*05f0*/ 	.word	0x00000050
        /*05f4*/ 	.short	0x010b
        /*05f6*/ 	.byte	0x07
	.zero		1


	//   ....[79]....
        /*05f8*/ 	.word	0x00004a00
        /*05fc*/ 	.word	0x000000ff
        /*0600*/ 	.word	0x00000000
        /*0604*/ 	.short	0x0101
        /*0606*/ 	.byte	0x08
	.zero		1


	//   ....[80]....
        /*0608*/ 	.word	0x00004a30
        /*060c*/ 	.word	0x000000ff
        /*0610*/ 	.word	0x00000078
        /*0614*/ 	.short	0x010a
        /*0616*/ 	.byte	0x07
	.zero		1


	//   ....[81]....
        /*0618*/ 	.word	0x00004c40
        /*061c*/ 	.word	0x000000ff
        /*0620*/ 	.word	0x00000058
        /*0624*/ 	.short	0x010b
        /*0626*/ 	.byte	0x07
	.zero		1


	//   ....[82]....
        /*0628*/ 	.word	0x00004c60
        /*062c*/ 	.word	0x000000ff
        /*0630*/ 	.word	0x00000000
        /*0634*/ 	.short	0x0101
        /*0636*/ 	.byte	0x0d
	.zero		1


	//   ....[83]....
        /*0638*/ 	.word	0x00004c90
        /*063c*/ 	.word	0x000000ff
        /*0640*/ 	.word	0x00000060
        /*0644*/ 	.short	0x010a
        /*0646*/ 	.byte	0x07
	.zero		1


	//   ....[84]....
        /*0648*/ 	.word	0x00004cb0
        /*064c*/ 	.word	0x000000ff
        /*0650*/ 	.word	0x00000068
        /*0654*/ 	.short	0x010a
        /*0656*/ 	.byte	0x07
	.zero		1


	//   ....[85]....
        /*0658*/ 	.word	0x00004cd0
        /*065c*/ 	.word	0x000000ff
        /*0660*/ 	.word	0x00000070
        /*0664*/ 	.short	0x010a
        /*0666*/ 	.byte	0x07
	.zero		1


	//   ....[86]....
        /*0668*/ 	.word	0x00004d10
        /*066c*/ 	.word	0x00000000
        /*0670*/ 	.word	0x00000078
        /*0674*/ 	.short	0x010a
        /*0676*/ 	.byte	0xff
	.zero		1


	//   ....[87]....
        /*0678*/ 	.word	0x00005070
        /*067c*/ 	.word	0x00000000
        /*0680*/ 	.word	0x00000090
        /*0684*/ 	.short	0x010a
        /*0686*/ 	.byte	0xff
	.zero		1


	//   ....[88]....
        /*0688*/ 	.word	0x00005180
        /*068c*/ 	.word	0x00000000
        /*0690*/ 	.word	0x00000000
        /*0694*/ 	.short	0x0101
        /*0696*/ 	.byte	0xff
	.zero		1


	//   ....[89]....
        /*0698*/ 	.word	0x00005be0
        /*069c*/ 	.word	0x000000ff
        /*06a0*/ 	.word	0x00000040
        /*06a4*/ 	.short	0x010a
        /*06a6*/ 	.byte	0x30
	.zero		1


	//   ....[90]....
        /*06a8*/ 	.word	0x00005c50
        /*06ac*/ 	.word	0x0000004f
        /*06b0*/ 	.word	0x000000b0
        /*06b4*/ 	.short	0x010a
        /*06b6*/ 	.byte	0xff
	.zero		1


	//   ....[91]....
        /*06b8*/ 	.word	0x00005d00
        /*06bc*/ 	.word	0x000000ff
        /*06c0*/ 	.word	0x00000040
        /*06c4*/ 	.short	0x010a
        /*06c6*/ 	.byte	0x30
	.zero		1


	//   ....[92]....
        /*06c8*/ 	.word	0x00005de0
        /*06cc*/ 	.word	0x0000004f
        /*06d0*/ 	.word	0x000000b0
        /*06d4*/ 	.short	0x010a
        /*06d6*/ 	.byte	0xff
	.zero		1


	//   ....[93]....
        /*06d8*/ 	.word	0x00006510
        /*06dc*/ 	.word	0x00000000
        /*06e0*/ 	.word	0x00000000
        /*06e4*/ 	.short	0x0101
        /*06e6*/ 	.byte	0xff
	.zero		1


	//   ....[94]....
        /*06e8*/ 	.word	0x00006520
        /*06ec*/ 	.word	0x00000003
        /*06f0*/ 	.word	0x00000040
        /*06f4*/ 	.short	0x010a
        /*06f6*/ 	.byte	0xff
	.zero		1


	//   ....[95]....
        /*06f8*/ 	.word	0x000065e0
        /*06fc*/ 	.word	0x00000003
        /*0700*/ 	.word	0x00000040
        /*0704*/ 	.short	0x010a
        /*0706*/ 	.byte	0xff
	.zero		1


	//   ....[96]....
        /*0708*/ 	.word	0x00006d90
        /*070c*/ 	.word	0x00000026
        /*0710*/ 	.word	0x00000000
        /*0714*/ 	.short	0x0101
        /*0716*/ 	.byte	0xff
	.zero		1


	//   ....[97]....
        /*0718*/ 	.word	0x00006db0
        /*071c*/ 	.word	0x00000053
        /*0720*/ 	.word	0x00000040
        /*0724*/ 	.short	0x010a
        /*0726*/ 	.byte	0xff
	.zero		1


	//   ....[98]....
        /*0728*/ 	.word	0x00006e60
        /*072c*/ 	.word	0x00000053
        /*0730*/ 	.word	0x00000040
        /*0734*/ 	.short	0x010a
        /*0736*/ 	.byte	0xff
	.zero		1


	//   ....[99]....
        /*0738*/ 	.word	0x00007610
        /*073c*/ 	.word	0x00000026
        /*0740*/ 	.word	0x00000000
        /*0744*/ 	.short	0x0101
        /*0746*/ 	.byte	0xff
	.zero		1


	//   ....[100]....
        /*0748*/ 	.word	0x00007630
        /*074c*/ 	.word	0x00000058
        /*0750*/ 	.word	0x00000040
        /*0754*/ 	.short	0x010a
        /*0756*/ 	.byte	0xff
	.zero		1


	//   ....[101]....
        /*0758*/ 	.word	0x000076e0
        /*075c*/ 	.word	0x00000058
        /*0760*/ 	.word	0x00000040
        /*0764*/ 	.short	0x010a
        /*0766*/ 	.byte	0xff
	.zero		1


	//   ....[102]....
        /*0768*/ 	.word	0x00007a10
        /*076c*/ 	.word	0x000000ff
        /*0770*/ 	.word	0x00000000
        /*0774*/ 	.short	0x0101
        /*0776*/ 	.byte	0x05
	.zero		1


	//   ....[103]....
        /*0778*/ 	.word	0x00007ef0
        /*077c*/ 	.word	0x00000002
        /*0780*/ 	.word	0x00000000
        /*0784*/ 	.short	0x0101
        /*0786*/ 	.byte	0xff
	.zero		1


	//   ....[104]....
        /*0788*/ 	.word	0x00008160
        /*078c*/ 	.word	0x000000ff
        /*0790*/ 	.word	0x00000000
        /*0794*/ 	.short	0x0101
        /*0796*/ 	.byte	0x04
	.zero		1


	//   ....[105]....
        /*0798*/ 	.word	0x00008180
        /*079c*/ 	.word	0x00000003
        /*07a0*/ 	.word	0x00000100
        /*07a4*/ 	.short	0x010a
        /*07a6*/ 	.byte	0xff
	.zero		1


	//   ....[106]....
        /*07a8*/ 	.word	0x000081e0
        /*07ac*/ 	.word	0x00000002
        /*07b0*/ 	.word	0x00000020
        /*07b4*/ 	.short	0x010a
        /*07b6*/ 	.byte	0xff
	.zero		1


	//   ....[107]....
        /*07b8*/ 	.word	0x00008240
        /*07bc*/ 	.word	0x00000002
        /*07c0*/ 	.word	0x00000020
        /*07c4*/ 	.short	0x010a
        /*07c6*/ 	.byte	0xff
	.zero		1


	//   ....[108]....
        /*07c8*/ 	.word	0x00008290
        /*07cc*/ 	.word	0x00000002
        /*07d0*/ 	.word	0x00000090
        /*07d4*/ 	.short	0x010a
        /*07d6*/ 	.byte	0xff
	.zero		1


	//   ....[109]....
        /*07d8*/ 	.word	0x000082f0
        /*07dc*/ 	.word	0x00000000
        /*07e0*/ 	.word	0x00000000
        /*07e4*/ 	.short	0x010a
        /*07e6*/ 	.byte	0xff
	.zero		1


	//   ....[110]....
        /*07e8*/ 	.word	0x00008350
        /*07ec*/ 	.word	0x00000000
        /*07f0*/ 	.word	0x00000000
        /*07f4*/ 	.short	0x010a
        /*07f6*/ 	.byte	0xff
	.zero		1


	//   ....[111]....
        /*07f8*/ 	.word	0x000083b0
        /*07fc*/ 	.word	0x00000000
        /*0800*/ 	.word	0x00000000
        /*0804*/ 	.short	0x010a
        /*0806*/ 	.byte	0xff
	.zero		1


	//   ....[112]....
        /*0808*/ 	.word	0x00008400
        /*080c*/ 	.word	0x00000000
        /*0810*/ 	.word	0x000000f0
        /*0814*/ 	.short	0x010a
        /*0816*/ 	.byte	0xff
	.zero		1


	//   ....[113]....
        /*0818*/ 	.word	0x00008460
        /*081c*/ 	.word	0x00000000
        /*0820*/ 	.word	0x000000a0
        /*0824*/ 	.short	0x010a
        /*0826*/ 	.byte	0xff
	.zero		1


	//   ....[114]....
        /*0828*/ 	.word	0x000084b0
        /*082c*/ 	.word	0x00000000
        /*0830*/ 	.word	0x00000090
        /*0834*/ 	.short	0x010a
        /*0836*/ 	.byte	0xff
	.zero		1


	//   ....[115]....
        /*0838*/ 	.word	0x00008510
        /*083c*/ 	.word	0x00000000
        /*0840*/ 	.word	0x000000a0
        /*0844*/ 	.short	0x010a
        /*0846*/ 	.byte	0xff
	.zero		1


	//   ....[116]....
        /*0848*/ 	.word	0x00008560
        /*084c*/ 	.word	0x00000000
        /*0850*/ 	.word	0x00000090
        /*0854*/ 	.short	0x010a
        /*0856*/ 	.byte	0xff
	.zero		1


	//   ....[117]....
        /*0858*/ 	.word	0x000085c0
        /*085c*/ 	.word	0x00000003
        /*0860*/ 	.word	0x000000d0
        /*0864*/ 	.short	0x010a
        /*0866*/ 	.byte	0xff
	.zero		1


	//   ....[118]....
        /*0868*/ 	.word	0x00008620
        /*086c*/ 	.word	0x00000000
        /*0870*/ 	.word	0x00000000
        /*0874*/ 	.short	0x010a
        /*0876*/ 	.byte	0xff
	.zero		1


	//   ....[119]....
        /*0878*/ 	.word	0x00008680
        /*087c*/ 	.word	0x00000000
        /*0880*/ 	.word	0x00000000
        /*0884*/ 	.short	0x010a
        /*0886*/ 	.byte	0xff
	.zero		1


	//   ....[120]....
        /*0888*/ 	.word	0x000086e0
        /*088c*/ 	.word	0x00000000
        /*0890*/ 	.word	0x00000000
        /*0894*/ 	.short	0x010a
        /*0896*/ 	.byte	0xff
	.zero		1


	//   ....[121]....
        /*0898*/ 	.word	0x00008740
        /*089c*/ 	.word	0x00000000
        /*08a0*/ 	.word	0x00000000
        /*08a4*/ 	.short	0x010a
        /*08a6*/ 	.byte	0xff
	.zero		1


	//   ....[122]....
        /*08a8*/ 	.word	0x000087a0
        /*08ac*/ 	.word	0x00000000
        /*08b0*/ 	.word	0x00000000
        /*08b4*/ 	.short	0x010a
        /*08b6*/ 	.byte	0xff
	.zero		1


	//   ....[123]....
        /*08b8*/ 	.word	0x000087f0
        /*08bc*/ 	.word	0x00000000
        /*08c0*/ 	.word	0x00000090
        /*08c4*/ 	.short	0x010a
        /*08c6*/ 	.byte	0xff
	.zero		1


	//   ....[124]....
        /*08c8*/ 	.word	0x00008850
        /*08cc*/ 	.word	0x00000000
        /*08d0*/ 	.word	0x00000088
        /*08d4*/ 	.short	0x010a
        /*08d6*/ 	.byte	0xff
	.zero		1


	//   ....[125]....
        /*08d8*/ 	.word	0x000088b0
        /*08dc*/ 	.word	0x00000003
        /*08e0*/ 	.word	0x00000060
        /*08e4*/ 	.short	0x010a
        /*08e6*/ 	.byte	0xff
	.zero		1


	//   ....[126]....
        /*08e8*/ 	.word	0x00008910
        /*08ec*/ 	.word	0x00000003
        /*08f0*/ 	.word	0x00000068
        /*08f4*/ 	.short	0x010a
        /*08f6*/ 	.byte	0xff
	.zero		1


	//   ....[127]....
        /*08f8*/ 	.word	0x00008970
        /*08fc*/ 	.word	0x00000003
        /*0900*/ 	.word	0x00000070
        /*0904*/ 	.short	0x010a
        /*0906*/ 	.byte	0xff
	.zero		1


	//   ....[128]....
        /*0908*/ 	.word	0x000089d0
        /*090c*/ 	.word	0x00000003
        /*0910*/ 	.word	0x00000078
        /*0914*/ 	.short	0x010a
        /*0916*/ 	.byte	0xff
	.zero		1


	//   ....[129]....
        /*0918*/ 	.word	0x00008a30
        /*091c*/ 	.word	0x00000000
        /*0920*/ 	.word	0x00000060
        /*0924*/ 	.short	0x010a
        /*0926*/ 	.byte	0xff
	.zero		1


	//   ....[130]....
        /*0928*/ 	.word	0x00008a90
        /*092c*/ 	.word	0x00000000
        /*0930*/ 	.word	0x00000068
        /*0934*/ 	.short	0x010a
        /*0936*/ 	.byte	0xff
	.zero		1


	//   ....[131]....
        /*0938*/ 	.word	0x00008af0
        /*093c*/ 	.word	0x00000000
        /*0940*/ 	.word	0x00000070
        /*0944*/ 	.short	0x010a
        /*0946*/ 	.byte	0xff
	.zero		1


	//   ....[132]....
        /*0948*/ 	.word	0x00008b40
        /*094c*/ 	.word	0x00000000
        /*0950*/ 	.word	0x00000090
        /*0954*/ 	.short	0x010a
        /*0956*/ 	.byte	0xff
	.zero		1


	//   ....[133]....
        /*0958*/ 	.word	0x00008ba0
        /*095c*/ 	.word	0x00000002
        /*0960*/ 	.word	0x00000040
        /*0964*/ 	.short	0x010a
        /*0966*/ 	.byte	0xff
	.zero		1


	//   ....[134]....
        /*0968*/ 	.word	0x00008bf0
        /*096c*/ 	.word	0x0000004f
        /*0970*/ 	.word	0x000000b0
        /*0974*/ 	.short	0x010a
        /*0976*/ 	.byte	0xff
	.zero		1


	//   ....[135]....
        /*0978*/ 	.word	0x00008c40
        /*097c*/ 	.word	0x00000003
        /*0980*/ 	.word	0x00000040
        /*0984*/ 	.short	0x010a
        /*0986*/ 	.byte	0xff
	.zero		1


	//   ....[136]....
        /*0988*/ 	.word	0x00008c90
        /*098c*/ 	.word	0x00000053
        /*0990*/ 	.word	0x00000040
        /*0994*/ 	.short	0x010a
        /*0996*/ 	.byte	0xff
	.zero		1


	//   ....[137]....
        /*0998*/ 	.word	0x00008ce0
        /*099c*/ 	.word	0x00000058
        /*09a0*/ 	.word	0x00000040
        /*09a4*/ 	.short	0x010a
        /*09a6*/ 	.byte	0xff
	.zero		1


	//----- nvinfo : EIATTR_NUM_MBARRIERS
	.align		4
.L_47:
        /*09a8*/ 	.byte	0x03, 0x38
        /*09aa*/ 	.short	0x0022


	//----- nvinfo : EIATTR_EXIT_INSTR_OFFSETS
	.align		4
        /*09ac*/ 	.byte	0x04, 0x1c
        /*09ae*/ 	.short	(.L_49 - .L_48)


	//   ....[0]....
.L_48:
        /*09b0*/ 	.word	0x00002670


	//   ....[1]....
        /*09b4*/ 	.word	0x00002b60


	//   ....[2]....
        /*09b8*/ 	.word	0x00002bc0


	//   ....[3]....
        /*09bc*/ 	.word	0x00003ce0


	//   ....[4]....
        /*09c0*/ 	.word	0x00004d40


	//   ....[5]....
        /*09c4*/ 	.word	0x00004d80


	//   ....[6]....
        /*09c8*/ 	.word	0x00008050


	//   ....[7]....
        /*09cc*/ 	.word	0x000080d0


	//   ....[8]....
        /*09d0*/ 	.word	0x00008100


	//   ....[9]....
        /*09d4*/ 	.word	0x00008170


	//----- nvinfo : EIATTR_MAX_THREADS
	.align		4
.L_49:
        /*09d8*/ 	.byte	0x04, 0x05
        /*09da*/ 	.short	(.L_51 - .L_50)
.L_50:
        /*09dc*/ 	.word	0x00000100
        /*09e0*/ 	.word	0x00000001
        /*09e4*/ 	.word	0x00000001


	//----- nvinfo : EIATTR_CRS_STACK_SIZE
	.align		4
.L_51:
        /*09e8*/ 	.byte	0x04, 0x1e
        /*09ea*/ 	.short	(.L_53 - .L_52)
.L_52:
        /*09ec*/ 	.word	0x00000000


	//----- nvinfo : EIATTR_CBANK_PARAM_SIZE
	.align		4
.L_53:
        /*09f0*/ 	.byte	0x03, 0x19
        /*09f2*/ 	.short	0x0800


	//----- nvinfo : EIATTR_PARAM_CBANK
	.align		4
        /*09f4*/ 	.byte	0x04, 0x0a
        /*09f6*/ 	.short	(.L_55 - .L_54)
	.align		4
.L_54:
        /*09f8*/ 	.word	index@(.nv.constant0._ZN7cutlass13device_kernelINS_4gemm6kernel13GemmUniversalIN4cute5tupleIJiiiiEEENS1_10collective13CollectiveMmaINS1_35MainloopSm100TmaUmmaWarpSpecializedILi4ELi2ELi4ENS5_IJNS4_1CILi1EEESB_SB_EEEEENS5_IJNSA_ILi64EEENSA_ILi128EEESF_EEENS_6half_tENS5_IJlSB_lEEESH_SI_NS4_8TiledMMAINS4_8MMA_AtomIJNS4_20SM100_MMA_F16BF16_SSISH_SH_fLi64ELi128ELNS4_4UMMA5MajorE0ELSN_0ELNSM_7ScaleInE0ELSO_0EEEEEENS4_6LayoutISC_NS5_IJNSA_ILi0EEESS_SS_EEEEENS5_IJNS4_10UnderscoreESV_SV_EEEEENS4_13SM90_TMA_LOADENS4_14ComposedLayoutINS4_7SwizzleILi3ELi4ELi3EEENS4_18smem_ptr_flag_bitsILi16EEENSR_INS5_IJNSA_ILi8EEESE_EEENS5_IJSE_SB_EEEEEEEvNS4_8identityESY_S18_vS19_EENS_8epilogue10collective18CollectiveEpilogueINS1B_23Sm100TmaWarpSpecializedILi4ELi2ELi16ELb1ELb0EEEJSG_NS5_IJNSR_ISE_SB_EENSR_INSA_ILi32EEESB_EEEEESH_SI_SH_SI_NS1B_6fusion15FusionCallbacksIS1F_NS1K_17LinearCombinationISH_fSH_fLNS_15FloatRoundStyleE2EEESG_S1J_JEEENS4_5SM1004TMEM4LOAD26SM100_TMEM_LOAD_16dp256b4xESY_NSZ_INS10_ILi2ELi4ELi3EEES13_NSR_INS5_IJS14_S1H_EEENS5_IJS1H_SB_EEEEEEENS4_17SM75_U32x4_LDSM_NENS4_14SM90_TMA_STOREES1Y_NS4_17SM90_U32x4_STSM_NENS4_39AutoVectorizingCopyWithAssumedAlignmentILi128EEEEEEvvEEEEvNT_6ParamsE)
        /*09fc*/ 	.short	0x0380
        /*09fe*/ 	.short	0x0800


	//----- nvinfo : EIATTR_SW_WAR
	.align		4
.L_55:
        /*0a00*/ 	.byte	0x04, 0x36
        /*0a02*/ 	.short	(.L_57 - .L_56)
.L_56:
        /*0a04*/ 	.word	0x00000008
.L_57:


//--------------------- .nv.callgraph             --------------------------
	.section	.nv.callgraph,"",@"SHT_CUDA_CALLGRAPH"
	.align	4
	.sectionentsize	8
	.align		4
        /*0000*/ 	.word	0x00000000
	.align		4
        /*0004*/ 	.word	0xffffffff
	.align		4
        /*0008*/ 	.word	index@(_ZN7cutlass13device_kernelINS_4gemm6kernel13GemmUniversalIN4cute5tupleIJiiiiEEENS1_10collective13CollectiveMmaINS1_35MainloopSm100TmaUmmaWarpSpecializedILi4ELi2ELi4ENS5_IJNS4_1CILi1EEESB_SB_EEEEENS5_IJNSA_ILi64EEENSA_ILi128EEESF_EEENS_6half_tENS5_IJlSB_lEEESH_SI_NS4_8TiledMMAINS4_8MMA_AtomIJNS4_20SM100_MMA_F16BF16_SSISH_SH_fLi64ELi128ELNS4_4UMMA5MajorE0ELSN_0ELNSM_7ScaleInE0ELSO_0EEEEEENS4_6LayoutISC_NS5_IJNSA_ILi0EEESS_SS_EEEEENS5_IJNS4_10UnderscoreESV_SV_EEEEENS4_13SM90_TMA_LOADENS4_14ComposedLayoutINS4_7SwizzleILi3ELi4ELi3EEENS4_18smem_ptr_flag_bitsILi16EEENSR_INS5_IJNSA_ILi8EEESE_EEENS5_IJSE_SB_EEEEEEEvNS4_8identityESY_S18_vS19_EENS_8epilogue10collective18CollectiveEpilogueINS1B_23Sm100TmaWarpSpecializedILi4ELi2ELi16ELb1ELb0EEEJSG_NS5_IJNSR_ISE_SB_EENSR_INSA_ILi32EEESB_EEEEESH_SI_SH_SI_NS1B_6fusion15FusionCallbacksIS1F_NS1K_17LinearCombinationISH_fSH_fLNS_15FloatRoundStyleE2EEESG_S1J_JEEENS4_5SM1004TMEM4LOAD26SM100_TMEM_LOAD_16dp256b4xESY_NSZ_INS10_ILi2ELi4ELi3EEES13_NSR_INS5_IJS14_S1H_EEENS5_IJS1H_SB_EEEEEEENS4_17SM75_U32x4_LDSM_NENS4_14SM90_TMA_STOREES1Y_NS4_17SM90_U32x4_STSM_NENS4_39AutoVectorizingCopyWithAssumedAlignmentILi128EEEEEEvvEEEEvNT_6ParamsE)
	.align		4
        /*000c*/ 	.word	index@(__assertfail)
	.align		4
        /*0010*/ 	.word	0x00000000
	.align		4
        /*0014*/ 	.word	0xfffffffe
	.align		4
        /*0018*/ 	.word	0x00000000
	.align		4
        /*001c*/ 	.word	0xfffffffd
	.align		4
        /*0020*/ 	.word	0x00000000
	.align		4
        /*0024*/ 	.word	0xfffffffc


//--------------------- .nv.constant4             --------------------------
	.section	.nv.constant4,"a",@progbits
	.align	8
	.align		8
.nv.constant4:
        /*0000*/ 	.dword	__assertfail
	.align		8
        /*0008*/ 	.dword	__unnamed_1
	.align		8
        /*0010*/ 	.dword	__unnamed_2
	.align		8
        /*0018*/ 	.dword	_ZN39_INTERNAL_883f8010_4_k_cu_35d634a6_64304cuda3std3__45__cpo5beginE
	.align		8
        /*0020*/ 	.dword	_ZN39_INTERNAL_883f8010_4_k_cu_35d634a6_64304cuda3std3__45__cpo3endE
	.align		8
        /*0028*/ 	.dword	_ZN39_INTERNAL_883f8010_4_k_cu_35d634a6_64304cuda3std3__45__cpo6cbeginE
	.align		8
        /*0030*/ 	.dword	_ZN39_INTERNAL_883f8010_4_k_cu_35d634a6_64304cuda3std3__45__cpo4cendE
	.align		8
        /*0038*/ 	.dword	_ZN39_INTERNAL_883f8010_4_k_cu_35d634a6_64304cuda3std3__441_GLOBAL__N__883f8010_4_k_cu_35d634a6_64306ignoreE
	.align		8
        /*0040*/ 	.dword	_ZN39_INTERNAL_883f8010_4_k_cu_35d634a6_64304cuda3std3__419piecewise_constructE
	.align		8
        /*0048*/ 	.dword	_ZN39_INTERNAL_883f8010_4_k_cu_35d634a6_64304cuda3std3__48in_placeE
	.align		8
        /*0050*/ 	.dword	_ZN39_INTERNAL_883f8010_4_k_cu_35d634a6_64304cuda3std6ranges3__45__cpo4swapE
	.align		8
        /*0058*/ 	.dword	_ZN39_INTERNAL_883f8010_4_k_cu_35d634a6_64304cuda3std6ranges3__45__cpo9iter_moveE
	.align		8
        /*0060*/ 	.dword	_ZN39_INTERNAL_883f8010_4_k_cu_35d634a6_64304cute7productE
	.align		8
        /*0068*/ 	.dword	_ZN39_INTERNAL_883f8010_4_k_cu_35d634a6_64304cute1_E
	.align		8
        /*0070*/ 	.dword	$str$25
	.align		8
        /*0078*/ 	.dword	$str$26
	.align		8
        /*0080*/ 	.dword	$str$27
	.align		8
        /*0088*/ 	.dword	$str$28


//--------------------- .text._ZN7cutlass13device_kernelINS_4gemm6kernel13GemmUniversalIN4cute5tupleIJiiiiEEENS1_10collective13CollectiveMmaINS1_35MainloopSm100TmaUmmaWarpSpecializedILi4ELi2ELi4ENS5_IJNS4_1CILi1EEESB_SB_EEEEENS5_IJNSA_ILi64EEENSA_ILi128EEESF_EEENS_6half_tENS5_IJlSB_lEEESH_SI_NS4_8TiledMMAINS4_8MMA_AtomIJNS4_20SM100_MMA_F16BF16_SSISH_SH_fLi64ELi128ELNS4_4UMMA5MajorE0ELSN_0ELNSM_7ScaleInE0ELSO_0EEEEEENS4_6LayoutISC_NS5_IJNSA_ILi0EEESS_SS_EEEEENS5_IJNS4_10UnderscoreESV_SV_EEEEENS4_13SM90_TMA_LOADENS4_14ComposedLayoutINS4_7SwizzleILi3ELi4ELi3EEENS4_18smem_ptr_flag_bitsILi16EEENSR_INS5_IJNSA_ILi8EEESE_EEENS5_IJSE_SB_EEEEEEEvNS4_8identityESY_S18_vS19_EENS_8epilogue10collective18CollectiveEpilogueINS1B_23Sm100TmaWarpSpecializedILi4ELi2ELi16ELb1ELb0EEEJSG_NS5_IJNSR_ISE_SB_EENSR_INSA_ILi32EEESB_EEEEESH_SI_SH_SI_NS1B_6fusion15FusionCallbacksIS1F_NS1K_17LinearCombinationISH_fSH_fLNS_15FloatRoundStyleE2EEESG_S1J_JEEENS4_5SM1004TMEM4LOAD26SM100_TMEM_LOAD_16dp256b4xESY_NSZ_INS10_ILi2ELi4ELi3EEES13_NSR_INS5_IJS14_S1H_EEENS5_IJS1H_SB_EEEEEEENS4_17SM75_U32x4_LDSM_NENS4_14SM90_TMA_STOREES1Y_NS4_17SM90_U32x4_STSM_NENS4_39AutoVectorizingCopyWithAssumedAlignmentILi128EEEEEEvvEEEEvNT_6ParamsE --------------------------
	.section	.text._ZN7cutlass13device_kernelINS_4gemm6kernel13GemmUniversalIN4cute5tupleIJiiiiEEENS1_10collective13CollectiveMmaINS1_35MainloopSm100TmaUmmaWarpSpecializedILi4ELi2ELi4ENS5_IJNS4_1CILi1EEESB_SB_EEEEENS5_IJNSA_ILi64EEENSA_ILi128EEESF_EEENS_6half_tENS5_IJlSB_lEEESH_SI_NS4_8TiledMMAINS4_8MMA_AtomIJNS4_20SM100_MMA_F16BF16_SSISH_SH_fLi64ELi128ELNS4_4UMMA5MajorE0ELSN_0ELNSM_7ScaleInE0ELSO_0EEEEEENS4_6LayoutISC_NS5_IJNSA_ILi0EEESS_SS_EEEEENS5_IJNS4_10UnderscoreESV_SV_EEEEENS4_13SM90_TMA_LOADENS4_14ComposedLayoutINS4_7SwizzleILi3ELi4ELi3EEENS4_18smem_ptr_flag_bitsILi16EEENSR_INS5_IJNSA_ILi8EEESE_EEENS5_IJSE_SB_EEEEEEEvNS4_8identityESY_S18_vS19_EENS_8epilogue10collective18CollectiveEpilogueINS1B_23Sm100TmaWarpSpecializedILi4ELi2ELi16ELb1ELb0EEEJSG_NS5_IJNSR_ISE_SB_EENSR_INSA_ILi32EEESB_EEEEESH_SI_SH_SI_NS1B_6fusion15FusionCallbacksIS1F_NS1K_17LinearCombinationISH_fSH_fLNS_15FloatRoundStyleE2EEESG_S1J_JEEENS4_5SM1004TMEM4LOAD26SM100_TMEM_LOAD_16dp256b4xESY_NSZ_INS10_ILi2ELi4ELi3EEES13_NSR_INS5_IJS14_S1H_EEENS5_IJS1H_SB_EEEEEEENS4_17SM75_U32x4_LDSM_NENS4_14SM90_TMA_STOREES1Y_NS4_17SM90_U32x4_STSM_NENS4_39AutoVectorizingCopyWithAssumedAlignmentILi128EEEEEEvvEEEEvNT_6ParamsE,"ax",@progbits
	.align	128
.text._ZN7cutlass13device_kernelINS_4gemm6kernel13GemmUniversalIN4cute5tupleIJiiiiEEENS1_10collective13CollectiveMmaINS1_35MainloopSm100TmaUmmaWarpSpecializedILi4ELi2ELi4ENS5_IJNS4_1CILi1EEESB_SB_EEEEENS5_IJNSA_ILi64EEENSA_ILi128EEESF_EEENS_6half_tENS5_IJlSB_lEEESH_SI_NS4_8TiledMMAINS4_8MMA_AtomIJNS4_20SM100_MMA_F16BF16_SSISH_SH_fLi64ELi128ELNS4_4UMMA5MajorE0ELSN_0ELNSM_7ScaleInE0ELSO_0EEEEEENS4_6LayoutISC_NS5_IJNSA_ILi0EEESS_SS_EEEEENS5_IJNS4_10UnderscoreESV_SV_EEEEENS4_13SM90_TMA_LOADENS4_14ComposedLayoutINS4_7SwizzleILi3ELi4ELi3EEENS4_18smem_ptr_flag_bitsILi16EEENSR_INS5_IJNSA_ILi8EEESE_EEENS5_IJSE_SB_EEEEEEEvNS4_8identityESY_S18_vS19_EENS_8epilogue10collective18CollectiveEpilogueINS1B_23Sm100TmaWarpSpecializedILi4ELi2ELi16ELb1ELb0EEEJSG_NS5_IJNSR_ISE_SB_EENSR_INSA_ILi32EEESB_EEEEESH_SI_SH_SI_NS1B_6fusion15FusionCallbacksIS1F_NS1K_17LinearCombinationISH_fSH_fLNS_15FloatRoundStyleE2EEESG_S1J_JEEENS4_5SM1004TMEM4LOAD26SM100_TMEM_LOAD_16dp256b4xESY_NSZ_INS10_ILi2ELi4ELi3EEES13_NSR_INS5_IJS14_S1H_EEENS5_IJS1H_SB_EEEEEEENS4_17SM75_U32x4_LDSM_NENS4_14SM90_TMA_STOREES1Y_NS4_17SM90_U32x4_STSM_NENS4_39AutoVectorizingCopyWithAssumedAlignmentILi128EEEEEEvvEEEEvNT_6ParamsE:
        .type           _ZN7cutlass13device_kernelINS_4gemm6kernel13GemmUniversalIN4cute5tupleIJiiiiEEENS1_10collective13CollectiveMmaINS1_35MainloopSm100TmaUmmaWarpSpecializedILi4ELi2ELi4ENS5_IJNS4_1CILi1EEESB_SB_EEEEENS5_IJNSA_ILi64EEENSA_ILi128EEESF_EEENS_6half_tENS5_IJlSB_lEEESH_SI_NS4_8TiledMMAINS4_8MMA_AtomIJNS4_20SM100_MMA_F16BF16_SSISH_SH_fLi64ELi128ELNS4_4UMMA5MajorE0ELSN_0ELNSM_7ScaleInE0ELSO_0EEEEEENS4_6LayoutISC_NS5_IJNSA_ILi0EEESS_SS_EEEEENS5_IJNS4_10UnderscoreESV_SV_EEEEENS4_13SM90_TMA_LOADENS4_14ComposedLayoutINS4_7SwizzleILi3ELi4ELi3EEENS4_18smem_ptr_flag_bitsILi16EEENSR_INS5_IJNSA_ILi8EEESE_EEENS5_IJSE_SB_EEEEEEEvNS4_8identityESY_S18_vS19_EENS_8epilogue10collective18CollectiveEpilogueINS1B_23Sm100TmaWarpSpecializedILi4ELi2ELi16ELb1ELb0EEEJSG_NS5_IJNSR_ISE_SB_EENSR_INSA_ILi32EEESB_EEEEESH_SI_SH_SI_NS1B_6fusion15FusionCallbacksIS1F_NS1K_17LinearCombinationISH_fSH_fLNS_15FloatRoundStyleE2EEESG_S1J_JEEENS4_5SM1004TMEM4LOAD26SM100_TMEM_LOAD_16dp256b4xESY_NSZ_INS10_ILi2ELi4ELi3EEES13_NSR_INS5_IJS14_S1H_EEENS5_IJS1H_SB_EEEEEEENS4_17SM75_U32x4_LDSM_NENS4_14SM90_TMA_STOREES1Y_NS4_17SM90_U32x4_STSM_NENS4_39AutoVectorizingCopyWithAssumedAlignmentILi128EEEEEEvvEEEEvNT_6ParamsE,@function
        .size           _ZN7cutlass13device_kernelINS_4gemm6kernel13GemmUniversalIN4cute5tupleIJiiiiEEENS1_10collective13CollectiveMmaINS1_35MainloopSm100TmaUmmaWarpSpecializedILi4ELi2ELi4ENS5_IJNS4_1CILi1EEESB_SB_EEEEENS5_IJNSA_ILi64EEENSA_ILi128EEESF_EEENS_6half_tENS5_IJlSB_lEEESH_SI_NS4_8TiledMMAINS4_8MMA_AtomIJNS4_20SM100_MMA_F16BF16_SSISH_SH_fLi64ELi128ELNS4_4UMMA5MajorE0ELSN_0ELNSM_7ScaleInE0ELSO_0EEEEEENS4_6LayoutISC_NS5_IJNSA_ILi0EEESS_SS_EEEEENS5_IJNS4_10UnderscoreESV_SV_EEEEENS4_13SM90_TMA_LOADENS4_14ComposedLayoutINS4_7SwizzleILi3ELi4ELi3EEENS4_18smem_ptr_flag_bitsILi16EEENSR_INS5_IJNSA_ILi8EEESE_EEENS5_IJSE_SB_EEEEEEEvNS4_8identityESY_S18_vS19_EENS_8epilogue10collective18CollectiveEpilogueINS1B_23Sm100TmaWarpSpecializedILi4ELi2ELi16ELb1ELb0EEEJSG_NS5_IJNSR_ISE_SB_EENSR_INSA_ILi32EEESB_EEEEESH_SI_SH_SI_NS1B_6fusion15FusionCallbacksIS1F_NS1K_17LinearCombinationISH_fSH_fLNS_15FloatRoundStyleE2EEESG_S1J_JEEENS4_5SM1004TMEM4LOAD26SM100_TMEM_LOAD_16dp256b4xESY_NSZ_INS10_ILi2ELi4ELi3EEES13_NSR_INS5_IJS14_S1H_EEENS5_IJS1H_SB_EEEEEEENS4_17SM75_U32x4_LDSM_NENS4_14SM90_TMA_STOREES1Y_NS4_17SM90_U32x4_STSM_NENS4_39AutoVectorizingCopyWithAssumedAlignmentILi128EEEEEEvvEEEEvNT_6ParamsE,(.L_x_176 - _ZN7cutlass13device_kernelINS_4gemm6kernel13GemmUniversalIN4cute5tupleIJiiiiEEENS1_10collective13CollectiveMmaINS1_35MainloopSm100TmaUmmaWarpSpecializedILi4ELi2ELi4ENS5_IJNS4_1CILi1EEESB_SB_EEEEENS5_IJNSA_ILi64EEENSA_ILi128EEESF_EEENS_6half_tENS5_IJlSB_lEEESH_SI_NS4_8TiledMMAINS4_8MMA_AtomIJNS4_20SM100_MMA_F16BF16_SSISH_SH_fLi64ELi128ELNS4_4UMMA5MajorE0ELSN_0ELNSM_7ScaleInE0ELSO_0EEEEEENS4_6LayoutISC_NS5_IJNSA_ILi0EEESS_SS_EEEEENS5_IJNS4_10UnderscoreESV_SV_EEEEENS4_13SM90_TMA_LOADENS4_14ComposedLayoutINS4_7SwizzleILi3ELi4ELi3EEENS4_18smem_ptr_flag_bitsILi16EEENSR_INS5_IJNSA_ILi8EEESE_EEENS5_IJSE_SB_EEEEEEEvNS4_8identityESY_S18_vS19_EENS_8epilogue10collective18CollectiveEpilogueINS1B_23Sm100TmaWarpSpecializedILi4ELi2ELi16ELb1ELb0EEEJSG_NS5_IJNSR_ISE_SB_EENSR_INSA_ILi32EEESB_EEEEESH_SI_SH_SI_NS1B_6fusion15FusionCallbacksIS1F_NS1K_17LinearCombinationISH_fSH_fLNS_15FloatRoundStyleE2EEESG_S1J_JEEENS4_5SM1004TMEM4LOAD26SM100_TMEM_LOAD_16dp256b4xESY_NSZ_INS10_ILi2ELi4ELi3EEES13_NSR_INS5_IJS14_S1H_EEENS5_IJS1H_SB_EEEEEEENS4_17SM75_U32x4_LDSM_NENS4_14SM90_TMA_STOREES1Y_NS4_17SM90_U32x4_STSM_NENS4_39AutoVectorizingCopyWithAssumedAlignmentILi128EEEEEEvvEEEEvNT_6ParamsE)
        .other          _ZN7cutlass13device_kernelINS_4gemm6kernel13GemmUniversalIN4cute5tupleIJiiiiEEENS1_10collective13CollectiveMmaINS1_35MainloopSm100TmaUmmaWarpSpecializedILi4ELi2ELi4ENS5_IJNS4_1CILi1EEESB_SB_EEEEENS5_IJNSA_ILi64EEENSA_ILi128EEESF_EEENS_6half_tENS5_IJlSB_lEEESH_SI_NS4_8TiledMMAINS4_8MMA_AtomIJNS4_20SM100_MMA_F16BF16_SSISH_SH_fLi64ELi128ELNS4_4UMMA5MajorE0ELSN_0ELNSM_7ScaleInE0ELSO_0EEEEEENS4_6LayoutISC_NS5_IJNSA_ILi0EEESS_SS_EEEEENS5_IJNS4_10UnderscoreESV_SV_EEEEENS4_13SM90_TMA_LOADENS4_14ComposedLayoutINS4_7SwizzleILi3ELi4ELi3EEENS4_18smem_ptr_flag_bitsILi16EEENSR_INS5_IJNSA_ILi8EEESE_EEENS5_IJSE_SB_EEEEEEEvNS4_8identityESY_S18_vS19_EENS_8epilogue10collective18CollectiveEpilogueINS1B_23Sm100TmaWarpSpecializedILi4ELi2ELi16ELb1ELb0EEEJSG_NS5_IJNSR_ISE_SB_EENSR_INSA_ILi32EEESB_EEEEESH_SI_SH_SI_NS1B_6fusion15FusionCallbacksIS1F_NS1K_17LinearCombinationISH_fSH_fLNS_15FloatRoundStyleE2EEESG_S1J_JEEENS4_5SM1004TMEM4LOAD26SM100_TMEM_LOAD_16dp256b4xESY_NSZ_INS10_ILi2ELi4ELi3EEES13_NSR_INS5_IJS14_S1H_EEENS5_IJS1H_SB_EEEEEEENS4_17SM75_U32x4_LDSM_NENS4_14SM90_TMA_STOREES1Y_NS4_17SM90_U32x4_STSM_NENS4_39AutoVectorizingCopyWithAssumedAlignmentILi128EEEEEEvvEEEEvNT_6ParamsE,@"STO_CUDA_ENTRY STV_DEFAULT"
_ZN7cutlass13device_kernelINS_4gemm6kernel13GemmUniversalIN4cute5tupleIJiiiiEEENS1_10collective13CollectiveMmaINS1_35MainloopSm100TmaUmmaWarpSpecializedILi4ELi2ELi4ENS5_IJNS4_1CILi1EEESB_SB_EEEEENS5_IJNSA_ILi64EEENSA_ILi128EEESF_EEENS_6half_tENS5_IJlSB_lEEESH_SI_NS4_8TiledMMAINS4_8MMA_AtomIJNS4_20SM100_MMA_F16BF16_SSISH_SH_fLi64ELi128ELNS4_4UMMA5MajorE0ELSN_0ELNSM_7ScaleInE0ELSO_0EEEEEENS4_6LayoutISC_NS5_IJNSA_ILi0EEESS_SS_EEEEENS5_IJNS4_10UnderscoreESV_SV_EEEEENS4_13SM90_TMA_LOADENS4_14ComposedLayoutINS4_7SwizzleILi3ELi4ELi3EEENS4_18smem_ptr_flag_bitsILi16EEENSR_INS5_IJNSA_ILi8EEESE_EEENS5_IJSE_SB_EEEEEEEvNS4_8identityESY_S18_vS19_EENS_8epilogue10collective18CollectiveEpilogueINS1B_23Sm100TmaWarpSpecializedILi4ELi2ELi16ELb1ELb0EEEJSG_NS5_IJNSR_ISE_SB_EENSR_INSA_ILi32EEESB_EEEEESH_SI_SH_SI_NS1B_6fusion15FusionCallbacksIS1F_NS1K_17LinearCombinationISH_fSH_fLNS_15FloatRoundStyleE2EEESG_S1J_JEEENS4_5SM1004TMEM4LOAD26SM100_TMEM_LOAD_16dp256b4xESY_NSZ_INS10_ILi2ELi4ELi3EEES13_NSR_INS5_IJS14_S1H_EEENS5_IJS1H_SB_EEEEEEENS4_17SM75_U32x4_LDSM_NENS4_14SM90_TMA_STOREES1Y_NS4_17SM90_U32x4_STSM_NENS4_39AutoVectorizingCopyWithAssumedAlignmentILi128EEEEEEvvEEEEvNT_6ParamsE:
[----:B------:R-:W1:Y:S01]  /*0000*/  LDC R1, c[0x0][0x37c] ;  /* 0x0000df00ff017b82 */ /* 0x000e620000000800 */
[----:B------:R-:W2:Y:S01]  /*0010*/  S2R R72, SR_TID.X ;  /* 0x0000000000487919 */ /* 0x000ea20000002100 */
[----:B------:R-:W3:Y:S01]  /*0020*/  LDCU.64 UR4, c[0x0][0x890] ;  /* 0x00011200ff0477ac */ /* 0x000ee20008000a00 */
[----:B------:R-:W-:Y:S02]  /*0030*/  PRMT R59, RZ, 0x7610, R59 ;  /* 0x00007610ff3b7816 */ /* 0x000fe4000000003b */
[----:B------:R-:W-:Y:S01]  /*0040*/  ELECT P5, URZ, PT ;  /* 0x0000000000ff782f */ /* 0x000fe200038a0000 */
[----:B------:R-:W4:Y:S01]  /*0050*/  LDCU.64 UR46, c[0x0][0x358] ;  /* 0x00006b00ff2e77ac */ /* 0x000f220008000a00 */
[----:B---3--:R-:W-:-:S04]  /*0060*/  UISETP.NE.U32.AND UP0, UPT, UR4, URZ, UPT ;  /* 0x000000ff0400728c */ /* 0x008fc8000bf05070 */
[----:B------:R-:W-:Y:S01]  /*0070*/  UISETP.NE.AND.EX UP0, UPT, UR5, URZ, UPT, UP0 ;  /* 0x000000ff0500728c */ /* 0x000fe2000bf05300 */
[----:B--2---:R-:W-:-:S05]  /*0080*/  SHF.R.U32.HI R65, RZ, 0x5, R72 ;  /* 0x00000005ff417819 */ /* 0x004fca0000011648 */
[----:B------:R-:W2:Y:S02]  /*0090*/  SHFL.IDX PT, R0, R65, RZ, 0x1f ;  /* 0x00001fff41007589 */ /* 0x000ea400000e0000 */
[----:B--2---:R-:W-:Y:S01]  /*00a0*/  R2UR UR8, R0 ;  /* 0x00000000000872ca */ /* 0x004fe200000e0000 */
[----:B-1--4-:R-:W-:-:S14]  /*00b0*/  BRA.U UP0, `(.L_x_0) ;  /* 0x00000001002c7547 */ /* 0x012fdc000b800000 */
[----:B------:R-:W1:Y:S02]  /*00c0*/  LDCU.64 UR6, c[0x0][0x888] ;  /* 0x00011100ff0677ac */ /* 0x000e640008000a00 */
[----:B-1----:R-:W-:-:S04]  /*00d0*/  UISETP.NE.U32.AND UP0, UPT, UR6, URZ, UPT ;  /* 0x000000ff0600728c */ /* 0x002fc8000bf05070 */
[----:B------:R-:W-:-:S09]  /*00e0*/  UISETP.NE.AND.EX UP0, UPT, UR7, URZ, UPT, UP0 ;  /* 0x000000ff0700728c */ /* 0x000fd2000bf05300 */
[----:B------:R-:W-:Y:S05]  /*00f0*/  BRA.U !UP0, `(.L_x_1) ;  /* 0x0000000108107547 */ /* 0x000fea000b800000 */
[----:B------:R-:W1:Y:S02]  /*0100*/  LDC.64 R2, c[0x0][0x888] ;  /* 0x00022200ff027b82 */ /* 0x000e640000000a00 */
[----:B-1----:R1:W5:Y:S01]  /*0110*/  LDG.E R35, desc[UR46][R2.64] ;  /* 0x0000002e02237981 */ /* 0x002362000c1e1900 */
[----:B------:R-:W-:Y:S01]  /*0120*/  HFMA2 R59, -RZ, RZ, 0, 5.9604644775390625e-08 ;  /* 0x00000001ff3b7431 */ /* 0x000fe200000001ff */
[----:B------:R-:W-:Y:S05]  /*0130*/  BRA `(.L_x_0) ;  /* 0x00000000000c7947 */ /* 0x000fea0003800000 */
.L_x_1:
[----:B------:R-:W1:Y:S01]  /*0140*/  LDCU UR6, c[0x0][0x880] ;  /* 0x00011000ff0677ac */ /* 0x000e620008000800 */
[----:B------:R-:W-:Y:S01]  /*0150*/  HFMA2 R59, -RZ, RZ, 0, 5.9604644775390625e-08 ;  /* 0x00000001ff3b7431 */ /* 0x000fe200000001ff */
[----:B-1----:R-:W-:-:S07]  /*0160*/  MOV R35, UR6 ;  /* 0x0000000600237c02 */ /* 0x002fce0008000f00 */
.L_x_0:
[----:B------:R-:W2:Y:S02]  /*0170*/  LDCU.64 UR6, c[0x0][0x8b0] ;  /* 0x00011600ff0677ac */ /* 0x000ea40008000a00 */
[----:B--2---:R-:W-:-:S04]  /*0180*/  UISETP.NE.U32.AND UP0, UPT, UR6, URZ, UPT ;  /* 0x000000ff0600728c */ /* 0x004fc8000bf05070 */
[----:B------:R-:W-:-:S09]  /*0190*/  UISETP.NE.AND.EX UP0, UPT, UR7, URZ, UPT, UP0 ;  /* 0x000000ff0700728c */ /* 0x000fd2000bf05300 */
[----:B------:R-:W-:Y:S05]  /*01a0*/  BRA.U UP0, `(.L_x_2) ;  /* 0x0000000100247547 */ /* 0x000fea000b800000 */
[----:B------:R-:W2:Y:S02]  /*01b0*/  LDCU.64 UR6, c[0x0][0x8a8] ;  /* 0x00011500ff0677ac */ /* 0x000ea40008000a00 */
[----:B--2---:R-:W-:-:S04]  /*01c0*/  UISETP.NE.U32.AND UP0, UPT, UR6, URZ, UPT ;  /* 0x000000ff0600728c */ /* 0x004fc8000bf05070 */
[----:B------:R-:W-:-:S09]  /*01d0*/  UISETP.NE.AND.EX UP0, UPT, UR7, URZ, UPT, UP0 ;  /* 0x000000ff0700728c */ /* 0x000fd2000bf05300 */
[----:B------:R-:W-:Y:S05]  /*01e0*/  BRA.U !UP0, `(.L_x_3) ;  /* 0x00000001080c7547 */ /* 0x000fea000b800000 */
[----:B-1----:R-:W1:Y:S02]  /*01f0*/  LDC.64 R2, c[0x0][0x8a8] ;  /* 0x00022a00ff027b82 */ /* 0x002e640000000a00 */
[----:B-1----:R2:W5:Y:S01]  /*0200*/  LDG.E R33, desc[UR46][R2.64] ;  /* 0x0000002e02217981 */ /* 0x002562000c1e1900 */
[----:B------:R-:W-:Y:S05]  /*0210*/  BRA `(.L_x_2) ;  /* 0x0000000000087947 */ /* 0x000fea0003800000 */
.L_x_3:
[----:B------:R-:W2:Y:S02]  /*0220*/  LDCU UR6, c[0x0][0x8a0] ;  /* 0x00011400ff0677ac */ /* 0x000ea40008000800 */
[----:B--2---:R-:W-:Y:S02]  /*0230*/  MOV R33, UR6 ;  /* 0x0000000600217c02 */ /* 0x004fe40008000f00 */
.L_x_2:
[----:B------:R-:W-:Y:S01]  /*0240*/  IMAD.U32 R0, RZ, RZ, UR8 ;  /* 0x00000008ff007e24 */ /* 0x000fe2000f8e00ff */
[----:B------:R-:W-:Y:S04]  /*0250*/  BSSY.RECONVERGENT B0, `(.L_x_4) ;  /* 0x000000c000007945 */ /* 0x000fe80003800200 */
[C---:B------:R-:W-:Y:S02]  /*0260*/  ISETP.NE.OR P1, PT, R0.reuse, 0x1, !P5 ;  /* 0x000000010000780c */ /* 0x040fe40006f25670 */
[----:B------:R-:W-:-:S11]  /*0270*/  ISETP.NE.OR P0, PT, R0, 0x3, !P5 ;  /* 0x000000030000780c */ /* 0x000fd60006f05670 */
[----:B------:R-:W-:Y:S05]  /*0280*/  @P1 BRA `(.L_x_5) ;  /* 0x0000000000201947 */ /* 0x000fea0003800000 */
[----:B------:R-:W3:Y:S02]  /*0290*/  LDCU.64 UR6, c[0x0][0x348] ;  /* 0x00006900ff0677ac */ /* 0x000ee40008000a00 */
[----:B---3--:R-:W-:Y:S02]  /*02a0*/  UIADD3 UR10, UP1, UPT, UR6, 0x80, URZ ;  /* 0x00000080060a7890 */ /* 0x008fe4000ff3e0ff */
[----:B------:R-:W-:Y:S02]  /*02b0*/  UIADD3 UR6, UP0, UPT, UR6, 0x180, URZ ;  /* 0x0000018006067890 */ /* 0x000fe4000ff1e0ff */
[----:B------:R-:W-:Y:S02]  /*02c0*/  UIADD3.X UR11, UPT, UPT, URZ, UR7, URZ, UP1, !UPT ;  /* 0x00000007ff0b7290 */ /* 0x000fe40008ffe4ff */
[----:B------:R-:W-:-:S07]  /*02d0*/  UIADD3.X UR7, UPT, UPT, URZ, UR7, URZ, UP0, !UPT ;  /* 0x00000007ff077290 */ /* 0x000fce00087fe4ff */
[----:B------:R3:W-:Y:S02]  /*02e0*/  UTMACCTL.PF [UR10] ;  /* 0x000000000a0079b9 */ /* 0x0007e40008040000 */
[----:B------:R3:W-:Y:S02]  /*02f0*/  UTMACCTL.PF [UR6] ;  /* 0x00000000060079b9 */ /* 0x0007e40008040000 */
[----:B---3--:R-:W-:Y:S01]  /*0300*/  NOP ;  /* 0x0000000000007918 */ /* 0x008fe20000000000 */
.L_x_5:
[----:B------:R-:W-:Y:S05]  /*0310*/  BSYNC.RECONVERGENT B0 ;  /* 0x0000000000007941 */ /* 0x000fea0003800200 */
.L_x_4:
[----:B------:R-:W-:Y:S04]  /*0320*/  BSSY.RECONVERGENT B0, `(.L_x_6) ;  /* 0x000000a000007945 */ /* 0x000fe80003800200 */
        /* <DEDUP_REMOVED lines=9> */
.L_x_7:
[----:B------:R-:W-:Y:S05]  /*03c0*/  BSYNC.RECONVERGENT B0 ;  /* 0x0000000000007941 */ /* 0x000fea0003800200 */
.L_x_6:
[----:B------:R-:W3:Y:S01]  /*03d0*/  LDCU.64 UR6, c[0x0][0x888] ;  /* 0x00011100ff0677ac */ /* 0x000ee20008000a00 */
[----:B------:R-:W-:Y:S02]  /*03e0*/  UISETP.EQ.U32.AND UP1, UPT, UR4, URZ, UPT ;  /* 0x000000ff0400728c */ /* 0x000fe4000bf22070 */
[----:B------:R-:W-:Y:S02]  /*03f0*/  UPLOP3.LUT UP2, UPT, UPT, UPT, UPT, 0x80, 0x8 ;  /* 0x000000000008789c */ /* 0x000fe40003f4f070 */
[----:B---3--:R-:W-:-:S04]  /*0400*/  UISETP.NE.U32.AND UP0, UPT, UR6, URZ, UPT ;  /* 0x000000ff0600728c */ /* 0x008fc8000bf05070 */
[----:B------:R-:W-:-:S04]  /*0410*/  UISETP.NE.AND.EX UP0, UPT, UR7, URZ, UPT, UP0 ;  /* 0x000000ff0700728c */ /* 0x000fc8000bf05300 */
[----:B------:R-:W-:-:S04]  /*0420*/  UISETP.EQ.OR.EX UP3, UPT, UR5, URZ, !UP0, UP1 ;  /* 0x000000ff0500728c */ /* 0x000fc8000c762710 */
[----:B------:R-:W-:-:S05]  /*0430*/  UP2UR UR50, UPR, URZ, 0x8 ;  /* 0x00000008ff327883 */ /* 0x000fca0008000000 */
[----:B------:R-:W-:Y:S07]  /*0440*/  BRA.U !UP3, `(.L_x_8) ;  /* 0x000000010b207547 */ /* 0x000fee000b800000 */
[----:B------:R-:W-:Y:S01]  /*0450*/  UISETP.NE.U32.AND UP2, UPT, UR4, URZ, UPT ;  /* 0x000000ff0400728c */ /* 0x000fe2000bf45070 */
[----:B-----5:R-:W-:Y:S01]  /*0460*/  FSETP.NEU.AND P0, PT, R35, RZ, PT ;  /* 0x000000ff2300720b */ /* 0x020fe20003f0d000 */
[----:B------:R-:W-:Y:S02]  /*0470*/  USEL UR4, URZ, 0xffffffff, UP0 ;  /* 0xffffffffff047887 */ /* 0x000fe40008000000 */
[----:B------:R-:W-:-:S10]  /*0480*/  UISETP.NE.AND.EX UP2, UPT, UR5, URZ, UPT, UP2 ;  /* 0x000000ff0500728c */ /* 0x000fd4000bf45320 */
[----:B------:R-:W-:Y:S01]  /*0490*/  VOTEU.ANY UP1, P0 ;  /* 0x0000000000ff7886 */ /* 0x000fe20000020100 */
[----:B------:R-:W-:-:S04]  /*04a0*/  @!UP2 USEL UR4, URZ, 0xffffffff, UP1 ;  /* 0xffffffffff04a887 */ /* 0x000fc80008800000 */
[----:B------:R-:W-:-:S04]  /*04b0*/  ULOP3.LUT UR4, UR4, 0x1, URZ, 0xc0, !UPT ;  /* 0x0000000104047892 */ /* 0x000fc8000f8ec0ff */
[----:B------:R-:W-:-:S11]  /*04c0*/  UISETP.NE.U32.AND UP2, UPT, UR4, 0x1, UPT ;  /* 0x000000010400788c */ /* 0x000fd6000bf45070 */
.L_x_8:
[----:B-12---:R-:W1:Y:S01]  /*04d0*/  SHFL.IDX PT, R2, R65, RZ, 0x1f ;  /* 0x00001fff41027589 */ /* 0x006e6200000e0000 */
[----:B------:R-:W-:-:S04]  /*04e0*/  UISETP.NE.AND UP1, UPT, UR8, 0x2, UPT ;  /* 0x000000020800788c */ /* 0x000fc8000bf25270 */
[----:B------:R-:W-:Y:S01]  /*04f0*/  USEL UR6, URZ, 0x1, UP1 ;  /* 0x00000001ff067887 */ /* 0x000fe20008800000 */
[----:B-1----:R-:W-:-:S13]  /*0500*/  ISETP.NE.AND P0, PT, R2, RZ, PT ;  /* 0x000000ff0200720c */ /* 0x002fda0003f05270 */
[----:B------:R-:W-:Y:S05]  /*0510*/  @P0 BRA `(.L_x_9) ;  /* 0x0000000000480947 */ /* 0x000fea0003800000 */
[----:B------:R-:W1:Y:S01]  /*0520*/  S2UR UR5, SR_CgaCtaId ;  /* 0x00000000000579c3 */ /* 0x000e620000008800 */
[----:B------:R-:W-:Y:S01]  /*0530*/  UMOV UR7, 0x400 ;  /* 0x0000040000077882 */ /* 0x000fe20000000000 */
[----:B------:R-:W-:Y:S01]  /*0540*/  UMOV UR4, 0x1 ;  /* 0x0000000100047882 */ /* 0x000fe20000000000 */
[----:B------:R-:W-:Y:S01]  /*0550*/  ELECT P0, URZ, PT ;  /* 0x0000000000ff782f */ /* 0x000fe20003800000 */
[----:B------:R-:W-:-:S04]  /*0560*/  UIADD3 UR10, UPT, UPT, -UR4, 0x100000, URZ ;  /* 0x00100000040a7890 */ /* 0x000fc8000fffe1ff */
[----:B------:R-:W-:Y:S02]  /*0570*/  USHF.L.U32 UR11, UR10, 0xb, URZ ;  /* 0x0000000b0a0b7899 */ /* 0x000fe400080006ff */
[----:B------:R-:W-:Y:S02]  /*0580*/  USHF.L.U32 UR10, UR10, 0x1, URZ ;  /* 0x000000010a0a7899 */ /* 0x000fe400080006ff */
[----:B-1----:R-:W-:Y:S01]  /*0590*/  ULEA UR5, UR5, UR7, 0x18 ;  /* 0x0000000705057291 */ /* 0x002fe2000f8ec0ff */
[----:B------:R-:W1:Y:S11]  /*05a0*/  FENCE.VIEW.ASYNC.S ;  /* 0x00000000000073c6 */ /* 0x000e760000000000 */
[----:B-1----:R1:W2:Y:S01]  /*05b0*/  SYNCS.EXCH.64 URZ, [UR5], UR10 ;  /* 0x0000000a05ff75b2 */ /* 0x0022a20008000100 */
[----:B------:R1:W3:Y:S01]  /*05c0*/  SYNCS.EXCH.64 URZ, [UR5+0x20], UR10 ;  /* 0x0000200a05ff75b2 */ /* 0x0002e20008000100 */
[----:B------:R1:W4:Y:S01]  /*05d0*/  SYNCS.EXCH.64 URZ, [UR5+0x8], UR10 ;  /* 0x0000080a05ff75b2 */ /* 0x0003220008000100 */
[----:B------:R1:W1:Y:S01]  /*05e0*/  SYNCS.EXCH.64 URZ, [UR5+0x28], UR10 ;  /* 0x0000280a05ff75b2 */ /* 0x0002620008000100 */
[----:B------:R1:W1:Y:S01]  /*05f0*/  SYNCS.EXCH.64 URZ, [UR5+0x10], UR10 ;  /* 0x0000100a05ff75b2 */ /* 0x0002620008000100 */
[----:B------:R1:W1:Y:S01]  /*0600*/  SYNCS.EXCH.64 URZ, [UR5+0x30], UR10 ;  /* 0x0000300a05ff75b2 */ /* 0x0002620008000100 */
[----:B------:R1:W1:Y:S01]  /*0610*/  SYNCS.EXCH.64 URZ, [UR5+0x18], UR10 ;  /* 0x0000180a05ff75b2 */ /* 0x0002620008000100 */
[----:B------:R1:W1:Y:S01]  /*0620*/  SYNCS.EXCH.64 URZ, [UR5+0x38], UR10 ;  /* 0x0000380a05ff75b2 */ /* 0x0002620008000100 */
[----:B------:R-:W-:Y:S01]  /*0630*/  NOP ;  /* 0x0000000000007918 */ /* 0x000fe20000000000 */
.L_x_9:
[----:B------:R-:W2:Y:S01]  /*0640*/  SHFL.IDX PT, R2, R65, RZ, 0x1f ;  /* 0x00001fff41027589 */ /* 0x000ea200000e0000 */
[----:B------:R-:W-:Y:S01]  /*0650*/  NOP ;  /* 0x0000000000007918 */ /* 0x000fe20000000000 */
[----:B--2---:R-:W-:-:S13]  /*0660*/  ISETP.NE.AND P0, PT, R2, 0x1, PT ;  /* 0x000000010200780c */ /* 0x004fda0003f05270 */
[----:B------:R-:W-:Y:S05]  /*0670*/  @P0 BRA `(.L_x_10) ;  /* 0x0000000000580947 */ /* 0x000fea0003800000 */
[----:B------:R-:W2:Y:S01]  /*0680*/  S2UR UR7, SR_CgaCtaId ;  /* 0x00000000000779c3 */ /* 0x000ea20000008800 */
[----:B------:R-:W-:Y:S01]  /*0690*/  UMOV UR9, 0x400 ;  /* 0x0000040000097882 */ /* 0x000fe20000000000 */
[----:B-1----:R-:W-:Y:S01]  /*06a0*/  UMOV UR5, 0x20 ;  /* 0x0000002000057882 */ /* 0x002fe20000000000 */
[----:B------:R-:W-:Y:S01]  /*06b0*/  UMOV UR4, 0x80 ;  /* 0x0000008000047882 */ /* 0x000fe20000000000 */
[----:B------:R-:W-:-:S04]  /*06c0*/  UIADD3 UR10, UPT, UPT, -UR5, 0x100000, URZ ;  /* 0x00100000050a7890 */ /* 0x000fc8000fffe1ff */
[----:B------:R-:W-:Y:S02]  /*06d0*/  USHF.L.U32 UR11, UR10, 0xb, URZ ;  /* 0x0000000b0a0b7899 */ /* 0x000fe400080006ff */
[----:B------:R-:W-:Y:S02]  /*06e0*/  USHF.L.U32 UR10, UR10, 0x1, URZ ;  /* 0x000000010a0a7899 */ /* 0x000fe400080006ff */
[----:B------:R-:W-:-:S04]  /*06f0*/  UIADD3 UR4, UPT, UPT, -UR4, 0x100000, URZ ;  /* 0x0010000004047890 */ /* 0x000fc8000fffe1ff */
[----:B------:R-:W-:Y:S02]  /*0700*/  USHF.L.U32 UR5, UR4, 0xb, URZ ;  /* 0x0000000b04057899 */ /* 0x000fe400080006ff */
[----:B------:R-:W-:Y:S01]  /*0710*/  USHF.L.U32 UR4, UR4, 0x1, URZ ;  /* 0x0000000104047899 */ /* 0x000fe200080006ff */
[----:B------:R-:W-:Y:S01]  /*0720*/  ELECT P0, URZ, PT ;  /* 0x0000000000ff782f */ /* 0x000fe20003800000 */
[----:B--2---:R-:W-:Y:S01]  /*0730*/  ULEA UR7, UR7, UR9, 0x18 ;  /* 0x0000000907077291 */ /* 0x004fe2000f8ec0ff */
[----:B------:R-:W1:Y:S11]  /*0740*/  FENCE.VIEW.ASYNC.S ;  /* 0x00000000000073c6 */ /* 0x000e760000000000 */
[----:B-1----:R2:W1:Y:S01]  /*0750*/  SYNCS.EXCH.64 URZ, [UR7+0x40], UR10 ;  /* 0x0000400a07ff75b2 */ /* 0x0024620008000100 */
[----:B------:R2:W1:Y:S01]  /*0760*/  SYNCS.EXCH.64 URZ, [UR7+0x60], UR4 ;  /* 0x0000600407ff75b2 */ /* 0x0004620008000100 */
[----:B------:R2:W1:Y:S01]  /*0770*/  SYNCS.EXCH.64 URZ, [UR7+0x48], UR10 ;  /* 0x0000480a07ff75b2 */ /* 0x0004620008000100 */
[----:B------:R2:W1:Y:S01]  /*0780*/  SYNCS.EXCH.64 URZ, [UR7+0x68], UR4 ;  /* 0x0000680407ff75b2 */ /* 0x0004620008000100 */
[----:B------:R2:W1:Y:S01]  /*0790*/  SYNCS.EXCH.64 URZ, [UR7+0x50], UR10 ;  /* 0x0000500a07ff75b2 */ /* 0x0004620008000100 */
[----:B------:R2:W1:Y:S01]  /*07a0*/  SYNCS.EXCH.64 URZ, [UR7+0x70], UR4 ;  /* 0x0000700407ff75b2 */ /* 0x0004620008000100 */
[----:B------:R2:W1:Y:S01]  /*07b0*/  SYNCS.EXCH.64 URZ, [UR7+0x58], UR10 ;  /* 0x0000580a07ff75b2 */ /* 0x0004620008000100 */
[----:B------:R2:W1:Y:S02]  /*07c0*/  SYNCS.EXCH.64 URZ, [UR7+0x78], UR4 ;  /* 0x0000780407ff75b2 */ /* 0x0004640008000100 */
[----:B--2---:R-:W-:Y:S01]  /*07d0*/  NOP ;  /* 0x0000000000007918 */ /* 0x004fe20000000000 */
.L_x_10:
[----:B------:R-:W2:Y:S01]  /*07e0*/  SHFL.IDX PT, R2, R65, RZ, 0x1f ;  /* 0x00001fff41027589 */ /* 0x000ea200000e0000 */
[----:B------:R-:W-:Y:S01]  /*07f0*/  NOP ;  /* 0x0000000000007918 */ /* 0x000fe20000000000 */
[----:B--2---:R-:W-:-:S13]  /*0800*/  ISETP.NE.AND P0, PT, R2, 0x3, PT ;  /* 0x000000030200780c */ /* 0x004fda0003f05270 */
[----:B------:R-:W-:Y:S05]  /*0810*/  @P0 BRA `(.L_x_11) ;  /* 0x0000000000300947 */ /* 0x000fea0003800000 */
[----:B-1----:R-:W1:Y:S01]  /*0820*/  S2UR UR5, SR_CgaCtaId ;  /* 0x00000000000579c3 */ /* 0x002e620000008800 */
        /* <DEDUP_REMOVED lines=8> */
[----:B-1----:R2:W1:Y:S01]  /*08b0*/  SYNCS.EXCH.64 URZ, [UR5+0x80], UR10 ;  /* 0x0000800a05ff75b2 */ /* 0x0024620008000100 */
[----:B------:R2:W1:Y:S02]  /*08c0*/  SYNCS.EXCH.64 URZ, [UR5+0x88], UR10 ;  /* 0x0000880a05ff75b2 */ /* 0x0004640008000100 */
[----:B--2---:R-:W-:Y:S01]  /*08d0*/  NOP ;  /* 0x0000000000007918 */ /* 0x004fe20000000000 */
.L_x_11:
[----:B------:R-:W2:Y:S01]  /*08e0*/  SHFL.IDX PT, R2, R65, RZ, 0x1f ;  /* 0x00001fff41027589 */ /* 0x000ea200000e0000 */
[----:B------:R-:W-:Y:S01]  /*08f0*/  NOP ;  /* 0x0000000000007918 */ /* 0x000fe20000000000 */
[----:B--2---:R-:W-:-:S13]  /*0900*/  ISETP.NE.AND P0, PT, R2, 0x4, PT ;  /* 0x000000040200780c */ /* 0x004fda0003f05270 */
[----:B------:R-:W-:Y:S05]  /*0910*/  @P0 BRA `(.L_x_12) ;  /* 0x00000000004c0947 */ /* 0x000fea0003800000 */
[----:B-1----:R-:W1:Y:S01]  /*0920*/  S2UR UR5, SR_CgaCtaId ;  /* 0x00000000000579c3 */ /* 0x002e620000008800 */
[----:B------:R-:W-:Y:S01]  /*0930*/  UMOV UR9, 0x100 ;  /* 0x0000010000097882 */ /* 0x000fe20000000000 */
[----:B------:R-:W-:Y:S01]  /*0940*/  UMOV UR7, 0x400 ;  /* 0x0000040000077882 */ /* 0x000fe20000000000 */
[----:B------:R-:W-:Y:S01]  /*0950*/  USEL UR9, UR9, 0xe0, UP2 ;  /* 0x000000e009097887 */ /* 0x000fe20009000000 */
[----:B------:R-:W-:Y:S01]  /*0960*/  UMOV UR4, 0x1 ;  /* 0x0000000100047882 */ /* 0x000fe20000000000 */
[----:B------:R-:W-:Y:S01]  /*0970*/  ELECT P0, URZ, PT ;  /* 0x0000000000ff782f */ /* 0x000fe20003800000 */
[----:B------:R-:W-:-:S04]  /*0980*/  UIADD3 UR10, UPT, UPT, -UR4, 0x100000, URZ ;  /* 0x00100000040a7890 */ /* 0x000fc8000fffe1ff */
[----:B------:R-:W-:Y:S02]  /*0990*/  USHF.L.U32 UR11, UR10, 0xb, URZ ;  /* 0x0000000b0a0b7899 */ /* 0x000fe400080006ff */
[----:B------:R-:W-:Y:S02]  /*09a0*/  USHF.L.U32 UR10, UR10, 0x1, URZ ;  /* 0x000000010a0a7899 */ /* 0x000fe400080006ff */
[----:B------:R-:W-:-:S04]  /*09b0*/  UIADD3 UR12, UPT, UPT, -UR9, 0x100000, URZ ;  /* 0x00100000090c7890 */ /* 0x000fc8000fffe1ff */
[----:B------:R-:W-:Y:S02]  /*09c0*/  USHF.L.U32 UR13, UR12, 0xb, URZ ;  /* 0x0000000b0c0d7899 */ /* 0x000fe400080006ff */
[----:B------:R-:W-:Y:S02]  /*09d0*/  USHF.L.U32 UR12, UR12, 0x1, URZ ;  /* 0x000000010c0c7899 */ /* 0x000fe400080006ff */
[----:B-1----:R-:W-:Y:S01]  /*09e0*/  ULEA UR5, UR5, UR7, 0x18 ;  /* 0x0000000705057291 */ /* 0x002fe2000f8ec0ff */
[----:B------:R-:W1:Y:S11]  /*09f0*/  FENCE.VIEW.ASYNC.S ;  /* 0x00000000000073c6 */ /* 0x000e760000000000 */
[----:B-1----:R2:W1:Y:S01]  /*0a00*/  SYNCS.EXCH.64 URZ, [UR5+0x90], UR10 ;  /* 0x0000900a05ff75b2 */ /* 0x0024620008000100 */
[----:B------:R2:W1:Y:S01]  /*0a10*/  SYNCS.EXCH.64 URZ, [UR5+0xa0], UR12 ;  /* 0x0000a00c05ff75b2 */ /* 0x0004620008000100 */
[----:B------:R2:W1:Y:S01]  /*0a20*/  SYNCS.EXCH.64 URZ, [UR5+0x98], UR10 ;  /* 0x0000980a05ff75b2 */ /* 0x0004620008000100 */
[----:B------:R2:W1:Y:S02]  /*0a30*/  SYNCS.EXCH.64 URZ, [UR5+0xa8], UR12 ;  /* 0x0000a80c05ff75b2 */ /* 0x0004640008000100 */
[----:B--2---:R-:W-:Y:S01]  /*0a40*/  NOP ;  /* 0x0000000000007918 */ /* 0x004fe20000000000 */
.L_x_12:
        /* <DEDUP_REMOVED lines=26> */
.L_x_13:
        /* <DEDUP_REMOVED lines=18> */
.L_x_14:
[----:B-1----:R-:W1:Y:S01]  /*0d10*/  S2UR UR5, SR_CTAID.X ;  /* 0x00000000000579c3 */ /* 0x002e620000002500 */
[----:B------:R-:W-:-:S05]  /*0d20*/  CS2R.32 R60, SR_CgaSize ;  /* 0x00000000003c7805 */ /* 0x000fca0000008a00 */
[----:B------:R-:W-:-:S05]  /*0d30*/  IMAD R60, R60, -0xa0, RZ ;  /* 0xffffff603c3c7824 */ /* 0x000fca00078e02ff */
[----:B------:R-:W-:-:S14]  /*0d40*/  R2UR UR9, R60 ;  /* 0x000000003c0972ca */ /* 0x000fdc00000e0000 */
[----:B------:R-:W2:Y:S01]  /*0d50*/  LDCU UR9, c[0x0][UR9+0x2b0] ;  /* 0x00005600090977ac */ /* 0x000ea20008000800 */
[----:B------:R-:W-:Y:S01]  /*0d60*/  NOP ;  /* 0x0000000000007918 */ /* 0x000fe20000000000 */
[----:B------:R-:W-:-:S05]  /*0d70*/  CS2R.32 R60, SR_CgaSize ;  /* 0x00000000003c7805 */ /* 0x000fca0000008a00 */
[----:B------:R-:W-:-:S05]  /*0d80*/  IMAD R60, R60, -0xa0, RZ ;  /* 0xffffff603c3c7824 */ /* 0x000fca00078e02ff */
[----:B------:R-:W-:-:S14]  /*0d90*/  R2UR UR7, R60 ;  /* 0x000000003c0772ca */ /* 0x000fdc00000e0000 */
[----:B------:R-:W3:Y:S01]  /*0da0*/  LDCU UR7, c[0x0][UR7+0x2b4] ;  /* 0x00005680070777ac */ /* 0x000ee20008000800 */
[----:B------:R-:W4:Y:S08]  /*0db0*/  S2UR UR4, SR_CTAID.Y ;  /* 0x00000000000479c3 */ /* 0x000f300000002600 */
[----:B------:R-:W3:Y:S01]  /*0dc0*/  LDC R9, c[0x0][0xb24] ;  /* 0x0002c900ff097b82 */ /* 0x000ee20000000800 */
[----:B-1----:R-:W-:-:S02]  /*0dd0*/  I2FP.F32.U32 R4, UR5 ;  /* 0x0000000500047c45 */ /* 0x002fc40008201000 */
[----:B------:R-:W-:-:S05]  /*0de0*/  CS2R.32 R5, SR_CgaSize ;  /* 0x0000000000057805 */ /* 0x000fca0000008a00 */
[----:B------:R-:W-:-:S06]  /*0df0*/  IMAD R5, R5, -0xa0, RZ ;  /* 0xffffff6005057824 */ /* 0x000fcc00078e02ff */
[----:B------:R-:W1:Y:S01]  /*0e00*/  LDC R5, c[0x0][R5+0x2a0] ;  /* 0x0000a80005057b82 */ /* 0x000e620000000800 */
[----:B------:R-:W-:Y:S01]  /*0e10*/  MOV R21, UR5 ;  /* 0x0000000500157c02 */ /* 0x000fe20008000f00 */
[----:B--2---:R-:W-:Y:S01]  /*0e20*/  FMUL R4, R4, UR9 ;  /* 0x0000000904047c20 */ /* 0x004fe20008400000 */
[----:B----4-:R-:W-:Y:S02]  /*0e30*/  I2FP.F32.U32 R2, UR4 ;  /* 0x0000000400027c45 */ /* 0x010fe40008201000 */
[----:B------:R-:W-:-:S05]  /*0e40*/  CS2R.32 R3, SR_CgaSize ;  /* 0x0000000000037805 */ /* 0x000fca0000008a00 */
[----:B------:R-:W-:-:S06]  /*0e50*/  IMAD R3, R3, -0xa0, RZ ;  /* 0xffffff6003037824 */ /* 0x000fcc00078e02ff */
[----:B------:R-:W2:Y:S01]  /*0e60*/  LDC R3, c[0x0][R3+0x2a4] ;  /* 0x0000a90003037b82 */ /* 0x000ea20000000800 */
[----:B------:R-:W4:Y:S01]  /*0e70*/  F2I.U32.TRUNC.NTZ R60, R4 ;  /* 0x00000004003c7305 */ /* 0x000f22000020f000 */
[----:B------:R-:W-:Y:S01]  /*0e80*/  MOV R20, UR4 ;  /* 0x0000000400147c02 */ /* 0x000fe20008000f00 */
[----:B---3--:R-:W-:-:S05]  /*0e90*/  FMUL R2, R2, UR7 ;  /* 0x0000000702027c20 */ /* 0x008fca0008400000 */
[----:B------:R-:W-:Y:S01]  /*0ea0*/  BAR.SYNC.DEFER_BLOCKING 0x0 ;  /* 0x0000000000007b1d */ /* 0x000fe20000010000 */
[----:B------:R-:W-:-:S05]  /*0eb0*/  ISETP.GE.AND P0, PT, R9, 0x1, PT ;  /* 0x000000010900780c */ /* 0x000fca0003f06270 */
[----:B------:R-:W3:Y:S02]  /*0ec0*/  F2I.U32.TRUNC.NTZ R58, R2 ;  /* 0x00000002003a7305 */ /* 0x000ee4000020f000 */
[----:B------:R-:W2:Y:S01]  /*0ed0*/  S2UR UR36, SR_CTAID.Z ;  /* 0x00000000002479c3 */ /* 0x000ea20000002700 */
[----:B----4-:R-:W-:-:S05]  /*0ee0*/  IADD3 R60, PT, PT, -R60, RZ, RZ ;  /* 0x000000ff3c3c7210 */ /* 0x010fca0007ffe1ff */
[----:B-1----:R-:W-:Y:S01]  /*0ef0*/  IMAD R60, R5, R60, UR5 ;  /* 0x00000005053c7e24 */ /* 0x002fe2000f8e023c */
[----:B---3--:R-:W-:-:S05]  /*0f00*/  IADD3 R58, PT, PT, -R58, RZ, RZ ;  /* 0x000000ff3a3a7210 */ /* 0x008fca0007ffe1ff */
[----:B--2---:R-:W-:Y:S01]  /*0f10*/  IMAD R58, R3, R58, UR4 ;  /* 0x00000004033a7e24 */ /* 0x004fe2000f8e023a */
[----:B------:R-:W-:Y:S06]  /*0f20*/  @!P0 BRA `(.L_x_15) ;  /* 0x0000000000b88947 */ /* 0x000fec0003800000 */
[----:B------:R-:W1:Y:S01]  /*0f30*/  LDC.64 R4, c[0x0][0xb18] ;  /* 0x0002c600ff047b82 */ /* 0x000e620000000a00 */
[----:B------:R-:W-:-:S07]  /*0f40*/  ISETP.NE.AND P0, PT, R9, 0x1, PT ;  /* 0x000000010900780c */ /* 0x000fce0003f05270 */
[----:B------:R-:W2:Y:S08]  /*0f50*/  LDC R10, c[0x0][0xb0c] ;  /* 0x0002c300ff0a7b82 */ /* 0x000eb00000000800 */
[----:B------:R-:W3:Y:S08]  /*0f60*/  LDC R11, c[0x0][0x370] ;  /* 0x0000dc00ff0b7b82 */ /* 0x000ef00000000800 */
[----:B------:R-:W4:Y:S01]  /*0f70*/  LDC R12, c[0x0][0x374] ;  /* 0x0000dd00ff0c7b82 */ /* 0x000f220000000800 */
[----:B-1----:R-:W-:-:S07]  /*0f80*/  ISETP.NE.AND P1, PT, R4, 0x1, PT ;  /* 0x000000010400780c */ /* 0x002fce0003f25270 */
[----:B------:R-:W3:Y:S01]  /*0f90*/  LDC.64 R6, c[0x0][0xb10] ;  /* 0x0002c400ff067b82 */ /* 0x000ee20000000a00 */
[----:B--2---:R-:W-:-:S07]  /*0fa0*/  ISETP.NE.AND P2, PT, R10, 0x1, PT ;  /* 0x000000010a00780c */ /* 0x004fce0003f45270 */
[----:B------:R-:W1:Y:S08]  /*0fb0*/  LDC R8, c[0x0][0xb20] ;  /* 0x0002c800ff087b82 */ /* 0x000e700000000800 */
[----:B------:R-:W2:Y:S01]  /*0fc0*/  LDC.64 R2, c[0x0][0xb28] ;  /* 0x0002ca00ff027b82 */ /* 0x000ea20000000a00 */
[----:B----4-:R-:W-:-:S04]  /*0fd0*/  IMAD.HI.U32 R13, R12, R5, RZ ;  /* 0x000000050c0d7227 */ /* 0x010fc800078e00ff */
[----:B------:R-:W-:-:S04]  /*0fe0*/  IMAD.HI.U32 R5, R20, R5, RZ ;  /* 0x0000000514057227 */ /* 0x000fc800078e00ff */
[----:B---3--:R-:W-:-:S04]  /*0ff0*/  IMAD.HI.U32 R14, R11, R6, RZ ;  /* 0x000000060b0e7227 */ /* 0x008fc800078e00ff */
[C---:B------:R-:W-:Y:S01]  /*1000*/  IMAD.HI.U32 R16, R21.reuse, R6, RZ ;  /* 0x0000000615107227 */ /* 0x040fe200078e00ff */
[-C--:B------:R-:W-:Y:S02]  /*1010*/  @P2 SHF.R.U32.HI R11, RZ, R7.reuse, R14 ;  /* 0x00000007ff0b2219 */ /* 0x080fe4000001160e */
[-C--:B-1----:R-:W-:Y:S02]  /*1020*/  @P1 SHF.R.U32.HI R12, RZ, R8.reuse, R13 ;  /* 0x00000008ff0c1219 */ /* 0x082fe4000001160d */
[----:B------:R-:W-:Y:S02]  /*1030*/  SHF.R.U32.HI R5, RZ, R8, R5 ;  /* 0x00000008ff057219 */ /* 0x000fe40000011605 */
[----:B------:R-:W-:Y:S02]  /*1040*/  SHF.R.U32.HI R16, RZ, R7, R16 ;  /* 0x00000007ff107219 */ /* 0x000fe40000011610 */
[----:B------:R-:W-:Y:S01]  /*1050*/  SEL R5, R20, R5, !P1 ;  /* 0x0000000514057207 */ /* 0x000fe20004800000 */
[----:B--2---:R-:W-:Y:S01]  /*1060*/  IMAD.HI.U32 R14, R12, R2, RZ ;  /* 0x000000020c0e7227 */ /* 0x004fe200078e00ff */
[----:B------:R-:W-:-:S02]  /*1070*/  SEL R7, R21, R16, !P2 ;  /* 0x0000001015077207 */ /* 0x000fc40005000000 */
[----:B------:R-:W-:Y:S01]  /*1080*/  IADD3 R13, PT, PT, -R5, RZ, RZ ;  /* 0x000000ff050d7210 */ /* 0x000fe20007ffe1ff */
[----:B------:R-:W-:Y:S01]  /*1090*/  IMAD.HI.U32 R6, R11, R2, RZ ;  /* 0x000000020b067227 */ /* 0x000fe200078e00ff */
[----:B------:R-:W-:-:S03]  /*10a0*/  @P0 SHF.R.U32.HI R12, RZ, R3, R14 ;  /* 0x00000003ff0c0219 */ /* 0x000fc6000001160e */
[----:B------:R-:W-:Y:S01]  /*10b0*/  IMAD R13, R4, R13, R20 ;  /* 0x0000000d040d7224 */ /* 0x000fe200078e0214 */
[----:B------:R-:W-:Y:S01]  /*10c0*/  @P0 SHF.R.U32.HI R11, RZ, R3, R6 ;  /* 0x00000003ff0b0219 */ /* 0x000fe20000011606 */
[----:B------:R-:W-:-:S04]  /*10d0*/  IMAD R12, R12, R9, RZ ;  /* 0x000000090c0c7224 */ /* 0x000fc800078e02ff */
[----:B------:R-:W-:Y:S01]  /*10e0*/  IMAD R6, R11, R9, RZ ;  /* 0x000000090b067224 */ /* 0x000fe200078e02ff */
[----:B------:R-:W-:-:S04]  /*10f0*/  ISETP.GE.AND P1, PT, R5, R12, PT ;  /* 0x0000000c0500720c */ /* 0x000fc80003f26270 */
[----:B------:R-:W-:Y:S01]  /*1100*/  ISETP.GE.OR P1, PT, R7, R6, P1 ;  /* 0x000000060700720c */ /* 0x000fe20000f26670 */
[----:B------:R-:W-:-:S05]  /*1110*/  IMAD.HI.U32 R6, R5, R2, RZ ;  /* 0x0000000205067227 */ /* 0x000fca00078e00ff */
[----:B------:R-:W-:-:S04]  /*1120*/  SHF.R.U32.HI R6, RZ, R3, R6 ;  /* 0x00000003ff067219 */ /* 0x000fc80000011606 */
[----:B------:R-:W-:-:S03]  /*1130*/  SEL R6, R5, R6, !P0 ;  /* 0x0000000605067207 */ /* 0x000fc60004000000 */
[----:B------:R-:W-:Y:S01]  /*1140*/  @!P1 IMAD.HI.U32 R8, R7, R2, RZ ;  /* 0x0000000207089227 */ /* 0x000fe200078e00ff */
[----:B------:R-:W-:-:S04]  /*1150*/  IADD3 R2, PT, PT, -R6, RZ, RZ ;  /* 0x000000ff06027210 */ /* 0x000fc80007ffe1ff */
[----:B------:R-:W-:Y:S01]  /*1160*/  @!P1 SHF.R.U32.HI R8, RZ, R3, R8 ;  /* 0x00000003ff089219 */ /* 0x000fe20000011608 */
[----:B------:R-:W-:-:S03]  /*1170*/  IMAD R2, R9, R2, R5 ;  /* 0x0000000209027224 */ /* 0x000fc600078e0205 */
[----:B------:R-:W-:-:S05]  /*1180*/  @!P1 SEL R3, R7, R8, !P0 ;  /* 0x0000000807039207 */ /* 0x000fca0004000000 */
[--C-:B------:R-:W-:Y:S02]  /*1190*/  @!P1 IMAD.IADD R6, R6, 0x1, -R3.reuse ;  /* 0x0000000106069824 */ /* 0x100fe400078e0a03 */
[----:B------:R-:W-:Y:S01]  /*11a0*/  @!P1 IMAD R3, R2, R11, R3 ;  /* 0x0000000b02039224 */ /* 0x000fe200078e0203 */
[----:B------:R-:W-:Y:S01]  /*11b0*/  IADD3 R2, PT, PT, -R7, RZ, RZ ;  /* 0x000000ff07027210 */ /* 0x000fe20007ffe1ff */
[----:B------:R-:W-:Y:S02]  /*11c0*/  @!P1 IMAD R5, R6, R9, R7 ;  /* 0x0000000906059224 */ /* 0x000fe400078e0207 */
[----:B------:R-:W-:Y:S02]  /*11d0*/  @!P1 IMAD.MOV.U32 R7, RZ, RZ, R3 ;  /* 0x000000ffff079224 */ /* 0x000fe400078e0003 */
[----:B------:R-:W-:Y:S02]  /*11e0*/  IMAD R2, R10, R2, R21 ;  /* 0x000000020a027224 */ /* 0x000fe400078e0215 */
[----:B------:R-:W-:-:S02]  /*11f0*/  IMAD R20, R5, R4, R13 ;  /* 0x0000000405147224 */ /* 0x000fc400078e020d */
[----:B------:R-:W-:Y:S02]  /*1200*/  IMAD R21, R7, R10, R2 ;  /* 0x0000000a07157224 */ /* 0x000fe400078e0202 */
.L_x_15:
[----:B------:R-:W1:Y:S01]  /*1210*/  LDCU UR4, c[0x0][0xb30] ;  /* 0x00016600ff0477ac */ /* 0x000e620008000800 */
[----:B------:R-:W2:Y:S08]  /*1220*/  S2UR UR37, SR_CgaCtaId ;  /* 0x00000000002579c3 */ /* 0x000eb00000008800 */
[----:B------:R-:W3:Y:S01]  /*1230*/  LDC R26, c[0x0][0xb24] ;  /* 0x0002c900ff1a7b82 */ /* 0x000ee20000000800 */
[----:B-1----:R-:W-:-:S09]  /*1240*/  UISETP.NE.AND UP1, UPT, UR4, 0x1, UPT ;  /* 0x000000010400788c */ /* 0x002fd2000bf25270 */
[----:B--2---:R-:W-:Y:S05]  /*1250*/  BRA.U UP1, `(.L_x_16) ;  /* 0x0000000101407547 */ /* 0x004fea000b800000 */
[----:B------:R-:W1:Y:S08]  /*1260*/  LDC.64 R4, c[0x0][0xb10] ;  /* 0x0002c400ff047b82 */ /* 0x000e700000000a00 */
[----:B------:R-:W2:Y:S08]  /*1270*/  LDC.64 R2, c[0x0][0xb18] ;  /* 0x0002c600ff027b82 */ /* 0x000eb00000000a00 */
[----:B------:R-:W4:Y:S08]  /*1280*/  LDC R6, c[0x0][0xb20] ;  /* 0x0002c800ff067b82 */ /* 0x000f300000000800 */
[----:B------:R-:W3:Y:S01]  /*1290*/  LDC R8, c[0x0][0xb0c] ;  /* 0x0002c300ff087b82 */ /* 0x000ee20000000800 */
[----:B-1----:R-:W-:-:S05]  /*12a0*/  IMAD.HI.U32 R4, R21, R4, RZ ;  /* 0x0000000415047227 */ /* 0x002fca00078e00ff */
[----:B------:R-:W-:Y:S01]  /*12b0*/  SHF.R.U32.HI R4, RZ, R5, R4 ;  /* 0x00000005ff047219 */ /* 0x000fe20000011604 */
[----:B--2---:R-:W-:Y:S01]  /*12c0*/  IMAD.HI.U32 R3, R20, R3, RZ ;  /* 0x0000000314037227 */ /* 0x004fe200078e00ff */
[----:B------:R-:W-:-:S04]  /*12d0*/  ISETP.NE.AND P0, PT, R2, 0x1, PT ;  /* 0x000000010200780c */ /* 0x000fc80003f05270 */
[----:B----4-:R-:W-:-:S04]  /*12e0*/  SHF.R.U32.HI R3, RZ, R6, R3 ;  /* 0x00000006ff037219 */ /* 0x010fc80000011603 */
[----:B------:R-:W-:Y:S02]  /*12f0*/  SEL R3, R20, R3, !P0 ;  /* 0x0000000314037207 */ /* 0x000fe40004000000 */
[----:B---3--:R-:W-:-:S04]  /*1300*/  ISETP.NE.AND P1, PT, R8, 0x1, PT ;  /* 0x000000010800780c */ /* 0x008fc80003f25270 */
[----:B------:R-:W-:-:S05]  /*1310*/  SEL R4, R21, R4, !P1 ;  /* 0x0000000415047207 */ /* 0x000fca0004800000 */
[----:B------:R-:W-:Y:S02]  /*1320*/  IMAD.IADD R5, R3, 0x1, -R4 ;  /* 0x0000000103057824 */ /* 0x000fe400078e0a04 */
[----:B------:R-:W-:Y:S02]  /*1330*/  IMAD.IADD R3, R4, 0x1, -R3 ;  /* 0x0000000104037824 */ /* 0x000fe400078e0a03 */
[----:B------:R-:W-:Y:S02]  /*1340*/  IMAD R21, R5, R8, R21 ;  /* 0x0000000805157224 */ /* 0x000fe400078e0215 */
[----:B------:R-:W-:-:S07]  /*1350*/  IMAD R20, R3, R2, R20 ;  /* 0x0000000203147224 */ /* 0x000fce00078e0214 */
.L_x_16:
[----:B------:R-:W-:Y:S01]  /*1360*/  BAR.SYNC.DEFER_BLOCKING 0x0 ;  /* 0x0000000000007b1d */ /* 0x000fe20000010000 */
[----:B------:R-:W-:Y:S01]  /*1370*/  UISETP.NE.AND UP1, UPT, UR8, 0x2, UPT ;  /* 0x000000020800788c */ /* 0x000fe2000bf25270 */
[----:B------:R-:W-:Y:S02]  /*1380*/  ISETP.NE.OR P5, PT, R0, 0x2, !P5 ;  /* 0x000000020000780c */ /* 0x000fe40006fa5670 */
[----:B------:R-:W-:-:S06]  /*1390*/  LOP3.LUT R2, R72, 0x1f, RZ, 0xc0, !PT ;  /* 0x0000001f48027812 */ /* 0x000fcc00078ec0ff */
[----:B------:R-:W-:Y:S05]  /*13a0*/  BRA.U UP1, `(.L_x_17) ;  /* 0x0000001101b87547 */ /* 0x000fea000b800000 */
[----:B------:R-:W1:Y:S01]  /*13b0*/  LDCU UR13, c[0x0][0x38c] ;  /* 0x00007180ff0d77ac */ /* 0x000e620008000800 */
[----:B------:R-:W2:Y:S01]  /*13c0*/  LDC R9, c[0x0][0x370] ;  /* 0x0000dc00ff097b82 */ /* 0x000ea20000000800 */
[----:B------:R-:W-:Y:S01]  /*13d0*/  PLOP3.LUT P1, PT, PT, PT, UP2, 0x80, 0x8 ;  /* 0x000000000008781c */ /* 0x000fe20003f2f028 */
[----:B------:R-:W-:Y:S01]  /*13e0*/  HFMA2 R12, -RZ, RZ, 0, 0 ;  /* 0x00000000ff0c7431 */ /* 0x000fe200000001ff */
[----:B------:R-:W-:Y:S01]  /*13f0*/  ISETP.EQ.OR P4, PT, R2, RZ, P5 ;  /* 0x000000ff0200720c */ /* 0x000fe20002f82670 */
[----:B------:R-:W-:Y:S01]  /*1400*/  IMAD.MOV.U32 R15, RZ, RZ, 0x1 ;  /* 0x00000001ff0f7424 */ /* 0x000fe200078e00ff */
[----:B------:R-:W-:Y:S01]  /*1410*/  PLOP3.LUT P1, PT, P1, PT, PT, 0x8, 0x80 ;  /* 0x000000000080781c */ /* 0x000fe20000f2e170 */
[----:B------:R-:W-:Y:S01]  /*1420*/  IMAD.MOV.U32 R14, RZ, RZ, RZ ;  /* 0x000000ffff0e7224 */ /* 0x000fe200078e00ff */
[----:B------:R-:W-:Y:S01]  /*1430*/  MOV R8, 0x1 ;  /* 0x0000000100087802 */ /* 0x000fe20000000f00 */
[----:B------:R-:W4:Y:S01]  /*1440*/  LDC R0, c[0x0][0x374] ;  /* 0x0000dd00ff007b82 */ /* 0x000f220000000800 */
[----:B------:R-:W-:Y:S01]  /*1450*/  IMAD.MOV.U32 R10, RZ, RZ, RZ ;  /* 0x000000ffff0a7224 */ /* 0x000fe200078e00ff */
[----:B------:R-:W2:Y:S01]  /*1460*/  LDCU.64 UR22, c[0x0][0x348] ;  /* 0x00006900ff1677ac */ /* 0x000ea20008000a00 */
[----:B------:R-:W-:Y:S01]  /*1470*/  UMOV UR6, URZ ;  /* 0x000000ff00067c82 */ /* 0x000fe20008000000 */
[----:B-1----:R-:W-:-:S04]  /*1480*/  UIADD3 UR5, UPT, UPT, UR13, 0x7f, URZ ;  /* 0x0000007f0d057890 */ /* 0x002fc8000fffe0ff */
[----:B------:R-:W-:-:S04]  /*1490*/  USHF.R.S32.HI UR4, URZ, 0x1f, UR5 ;  /* 0x0000001fff047899 */ /* 0x000fc80008011405 */
[----:B------:R-:W-:-:S04]  /*14a0*/  ULEA.HI UR4, UR4, UR5, URZ, 0x7 ;  /* 0x0000000504047291 */ /* 0x000fc8000f8f38ff */
[----:B------:R-:W-:Y:S02]  /*14b0*/  USHF.R.S32.HI UR15, URZ, 0x7, UR4 ;  /* 0x00000007ff0f7899 */ /* 0x000fe40008011404 */
[----:B------:R-:W-:Y:S02]  /*14c0*/  UIADD3 UR4, UPT, UPT, UR13, -0x1, URZ ;  /* 0xffffffff0d047890 */ /* 0x000fe4000fffe0ff */
[----:B------:R-:W-:Y:S02]  /*14d0*/  UISETP.LT.U32.AND UP0, UPT, UR15, 0x4, UPT ;  /* 0x000000040f00788c */ /* 0x000fe4000bf01070 */
[----:B------:R-:W-:Y:S02]  /*14e0*/  UISETP.GE.U32.AND UP1, UPT, UR4, -0xff, UPT ;  /* 0xffffff010400788c */ /* 0x000fe4000bf26070 */
[----:B------:R-:W-:Y:S02]  /*14f0*/  USEL UR14, UR15, 0x4, UP0 ;  /* 0x000000040f0e7887 */ /* 0x000fe40008000000 */
[----:B------:R-:W-:-:S02]  /*1500*/  UIADD3 UR13, UPT, UPT, UR13, 0xfe, URZ ;  /* 0x000000fe0d0d7890 */ /* 0x000fc4000fffe0ff */
[----:B------:R-:W-:Y:S02]  /*1510*/  UIADD3 UR5, UPT, UPT, UR14, -0x1, URZ ;  /* 0xffffffff0e057890 */ /* 0x000fe4000fffe0ff */
[----:B------:R-:W-:-:S03]  /*1520*/  UIADD3 UR7, UPT, UPT, UR15, -UR14, URZ ;  /* 0x8000000e0f077290 */ /* 0x000fc6000fffe0ff */
[----:B------:R-:W-:-:S04]  /*1530*/  @UP1 UIADD3 UR5, UPT, UPT, UR14, URZ, URZ ;  /* 0x000000ff0e051290 */ /* 0x000fc8000fffe0ff */
[----:B--2---:R-:W-:-:S12]  /*1540*/  UIADD3 UR5, UPT, UPT, UR5, 0x1, URZ ;  /* 0x0000000105057890 */ /* 0x004fd8000fffe0ff */
.L_x_35:
[----:B------:R-:W-:Y:S01]  /*1550*/  UISETP.NE.AND UP0, UPT, UR37, URZ, UPT ;  /* 0x000000ff2500728c */ /* 0x000fe2000bf05270 */
[----:B------:R-:W1:Y:S08]  /*1560*/  S2UR UR37, SR_CgaCtaId ;  /* 0x00000000002579c3 */ /* 0x000e700000008800 */
[----:B------:R-:W-:Y:S05]  /*1570*/  BRA.U UP0, `(.L_x_18) ;  /* 0x0000000100347547 */ /* 0x000fea000b800000 */
[----:B------:R-:W2:Y:S01]  /*1580*/  S2R R2, SR_CgaCtaId ;  /* 0x0000000000027919 */ /* 0x000ea20000008800 */
[----:B------:R-:W-:-:S04]  /*1590*/  MOV R3, 0x400 ;  /* 0x0000040000037802 */ /* 0x000fc80000000f00 */
[----:B--2---:R-:W-:Y:S02]  /*15a0*/  LEA R3, R2, R3, 0x18 ;  /* 0x0000000302037211 */ /* 0x004fe400078ec0ff */
[----:B------:R-:W-:-:S03]  /*15b0*/  SHF.L.U32 R2, R8, 0x1f, RZ ;  /* 0x0000001f08027819 */ /* 0x000fc600000006ff */
[----:B------:R-:W-:-:S04]  /*15c0*/  IMAD R3, R10, 0x8, R3 ;  /* 0x000000080a037824 */ /* 0x000fc800078e0203 */
[----:B------:R-:W2:Y:S02]  /*15d0*/  SYNCS.PHASECHK.TRANS64.TRYWAIT P0, [R3+URZ+0x100], R2 ;  /* 0x00010002030075a7 */ /* 0x000ea400080011ff */
[----:B--2---:R-:W-:Y:S05]  /*15e0*/  @!P0 BRA `(.L_x_19) ;  /* 0x0000006800e48947 */ /* 0x004fea0003800000 */
.L_x_131:
[----:B------:R-:W-:Y:S01]  /*15f0*/  VIADD R10, R10, 0x1 ;  /* 0x000000010a0a7836 */ /* 0x000fe20000000000 */
[----:B------:R2:W-:Y:S04]  /*1600*/  SYNCS.ARRIVE.TRANS64.A1T0 RZ, [R3+URZ+0xf0], RZ ;  /* 0x0000f0ff03ff79a7 */ /* 0x0005e800081000ff */
[----:B------:R-:W-:-:S04]  /*1610*/  ISETP.NE.AND P0, PT, R10, 0x2, PT ;  /* 0x000000020a00780c */ /* 0x000fc80003f05270 */
[----:B------:R-:W-:Y:S02]  /*1620*/  SEL R10, R10, RZ, P0 ;  /* 0x000000ff0a0a7207 */ /* 0x000fe40000000000 */
[----:B--2---:R-:W-:-:S04]  /*1630*/  SEL R3, RZ, 0x1, P0 ;  /* 0x00000001ff037807 */ /* 0x004fc80000000000 */
[----:B------:R-:W-:-:S07]  /*1640*/  LOP3.LUT R8, R8, R3, RZ, 0x3c, !PT ;  /* 0x0000000308087212 */ /* 0x000fce00078e3cff */
.L_x_18:
[----:B------:R-:W-:Y:S01]  /*1650*/  UMOV UR4, 0x400 ;  /* 0x0000040000047882 */ /* 0x000fe20000000000 */
[----:B------:R-:W-:Y:S01]  /*1660*/  SHF.L.U32 R2, R15, 0x1f, RZ ;  /* 0x0000001f0f027819 */ /* 0x000fe200000006ff */
[----:B-1----:R-:W-:Y:S01]  /*1670*/  ULEA UR4, UR37, UR4, 0x18 ;  /* 0x0000000425047291 */ /* 0x002fe2000f8ec0ff */
[----:B------:R-:W-:Y:S01]  /*1680*/  R2UR UR35, R21 ;  /* 0x00000000152372ca */ /* 0x000fe200000e0000 */
[----:B------:R-:W-:Y:S01]  /*1690*/  UISETP.GE.U32.AND UP0, UPT, UR13, 0xff, UPT ;  /* 0x000000ff0d00788c */ /* 0x000fe2000bf06070 */
[----:B------:R-:W-:Y:S01]  /*16a0*/  R2UR UR19, R20 ;  /* 0x00000000141372ca */ /* 0x000fe200000e0000 */
[----:B------:R-:W-:Y:S01]  /*16b0*/  ULEA UR8, UR6, UR4, 0x3 ;  /* 0x0000000406087291 */ /* 0x000fe2000f8e18ff */
[----:B------:R-:W-:-:S08]  /*16c0*/  UMOV UR29, URZ ;  /* 0x000000ff001d7c82 */ /* 0x000fd00008000000 */
[----:B------:R1:W2:Y:S01]  /*16d0*/  SYNCS.PHASECHK.TRANS64.TRYWAIT P0, [UR8+0x20], R2 ;  /* 0x00002002ff0075a7 */ /* 0x0002a20008001108 */
[----:B------:R-:W-:Y:S02]  /*16e0*/  USHF.L.U32 UR35, UR35, 0x6, URZ ;  /* 0x0000000623237899 */ /* 0x000fe400080006ff */
[----:B------:R-:W-:Y:S01]  /*16f0*/  USHF.L.U32 UR19, UR19, 0x7, URZ ;  /* 0x0000000713137899 */ /* 0x000fe200080006ff */
[----:B------:R-:W-:Y:S11]  /*1700*/  BRA.U !UP0, `(.L_x_20) ;  /* 0x0000000108d87547 */ /* 0x000ff6000b800000 */
[----:B------:R-:W-:Y:S01]  /*1710*/  UMOV UR21, URZ ;  /* 0x000000ff00157c82 */ /* 0x000fe20008000000 */
[----:B------:R-:W-:-:S05]  /*1720*/  UMOV UR42, UR6 ;  /* 0x00000006002a7c82 */ /* 0x000fca0008000000 */
.L_x_25:
[----:B-1----:R-:W-:Y:S01]  /*1730*/  ULEA UR33, UR42, UR4, 0x3 ;  /* 0x000000042a217291 */ /* 0x002fe2000f8e18ff */
[----:B--2---:R-:W-:Y:S01]  /*1740*/  @!P5 MOV R3, 0xc000 ;  /* 0x0000c0000003d802 */ /* 0x004fe20000000f00 */
[----:B--2---:R-:W-:Y:S10]  /*1750*/  @P0 BRA `(.L_x_21) ;  /* 0x00000000000c0947 */ /* 0x004ff40003800000 */
[----:B------:R-:W-:-:S04]  /*1760*/  SHF.L.U32 R5, R15, 0x1f, RZ ;  /* 0x0000001f0f057819 */ /* 0x000fc800000006ff */
[----:B------:R-:W2:Y:S02]  /*1770*/  SYNCS.PHASECHK.TRANS64.TRYWAIT P0, [UR33+0x20], R5 ;  /* 0x00002005ff0075a7 */ /* 0x000ea40008001121 */
[----:B--2---:R-:W-:Y:S05]  /*1780*/  @!P0 BRA `(.L_x_22) ;  /* 0x0000006800908947 */ /* 0x004fea0003800000 */
.L_x_21:
[----:B------:R2:W-:Y:S01]  /*1790*/  @!P5 SYNCS.ARRIVE.TRANS64 RZ, [UR33], R3 ;  /* 0x00000003ffffd9a7 */ /* 0x0005e20008000021 */
[----:B------:R-:W-:Y:S04]  /*17a0*/  BSSY.RECONVERGENT B0, `(.L_x_23) ;  /* 0x0000003000007945 */ /* 0x000fe80003800200 */
[----:B------:R-:W-:Y:S05]  /*17b0*/  @P4 BRA `(.L_x_24) ;  /* 0x0000000000044947 */ /* 0x000fea0003800000 */
[----:B------:R-:W-:Y:S05]  /*17c0*/  BPT.TRAP 0x1 ;  /* 0x000000040000795c */ /* 0x000fea0000300000 */
.L_x_24:
[----:B------:R-:W-:Y:S05]  /*17d0*/  BSYNC.RECONVERGENT B0 ;  /* 0x0000000000007941 */ /* 0x000fea0003800200 */
.L_x_23:
[----:B------:R-:W-:Y:S02]  /*17e0*/  UIADD3 UR6, UPT, UPT, UR42, 0x1, URZ ;  /* 0x000000012a067890 */ /* 0x000fe4000fffe0ff */
[----:B------:R-:W-:Y:S02]  /*17f0*/  ULEA UR24, UR42, UR4, 0xe ;  /* 0x000000042a187291 */ /* 0x000fe4000f8e70ff */
[----:B------:R-:W-:Y:S02]  /*1800*/  UISETP.NE.AND UP0, UPT, UR6, 0x4, UPT ;  /* 0x000000040600788c */ /* 0x000fe4000bf05270 */
[----:B------:R-:W-:Y:S02]  /*1810*/  UIADD3 UR40, UP1, UPT, UR22, 0x80, URZ ;  /* 0x0000008016287890 */ /* 0x000fe4000ff3e0ff */
[----:B------:R-:W-:Y:S02]  /*1820*/  USEL UR9, URZ, 0x1, UP0 ;  /* 0x00000001ff097887 */ /* 0x000fe40008000000 */
[----:B------:R-:W-:-:S02]  /*1830*/  USEL UR6, UR6, URZ, UP0 ;  /* 0x000000ff06067287 */ /* 0x000fc40008000000 */
[----:B------:R-:W-:Y:S02]  /*1840*/  USHF.L.U32 UR34, UR21, 0x7, URZ ;  /* 0x0000000715227899 */ /* 0x000fe400080006ff */
[----:B------:R-:W-:Y:S01]  /*1850*/  ULEA UR8, UR6, UR4, 0x3 ;  /* 0x0000000406087291 */ /* 0x000fe2000f8e18ff */
[----:B------:R-:W-:Y:S01]  /*1860*/  LOP3.LUT R15, R15, UR9, RZ, 0x3c, !PT ;  /* 0x000000090f0f7c12 */ /* 0x000fe2000f8e3cff */
[----:B------:R-:W-:Y:S02]  /*1870*/  UIADD3 UR38, UP0, UPT, UR22, 0x180, URZ ;  /* 0x0000018016267890 */ /* 0x000fe4000ff1e0ff */
[----:B------:R-:W-:Y:S01]  /*1880*/  UIADD3.X UR41, UPT, UPT, URZ, UR23, URZ, UP1, !UPT ;  /* 0x00000017ff297290 */ /* 0x000fe20008ffe4ff */
[----:B-1----:R-:W-:Y:S01]  /*1890*/  SHF.L.U32 R2, R15, 0x1f, RZ ;  /* 0x0000001f0f027819 */ /* 0x002fe200000006ff */
[----:B------:R-:W-:Y:S02]  /*18a0*/  UIADD3 UR32, UPT, UPT, UR24, 0x4400, URZ ;  /* 0x0000440018207890 */ /* 0x000fe4000fffe0ff */
[----:B------:R-:W-:Y:S01]  /*18b0*/  UIADD3 UR26, UPT, UPT, UR34, 0x40, URZ ;  /* 0x00000040221a7890 */ /* 0x000fe2000fffe0ff */
[----:B------:R1:W1:Y:S01]  /*18c0*/  SYNCS.PHASECHK.TRANS64.TRYWAIT P0, [UR8+0x20], R2 ;  /* 0x00002002ff0075a7 */ /* 0x0002620008001108 */
[----:B------:R-:W-:-:S02]  /*18d0*/  ULEA UR8, UR42, UR4, 0xf ;  /* 0x000000042a087291 */ /* 0x000fc4000f8e78ff */
[----:B------:R-:W-:Y:S02]  /*18e0*/  UIADD3 UR24, UPT, UPT, UR24, 0x6400, URZ ;  /* 0x0000640018187890 */ /* 0x000fe4000fffe0ff */
[----:B------:R-:W-:Y:S02]  /*18f0*/  UIADD3.X UR39, UPT, UPT, URZ, UR23, URZ, UP0, !UPT ;  /* 0x00000017ff277290 */ /* 0x000fe400087fe4ff */
[----:B------:R-:W-:Y:S02]  /*1900*/  UIADD3 UR16, UPT, UPT, UR8, 0x14400, URZ ;  /* 0x0001440008107890 */ /* 0x000fe4000fffe0ff */
[----:B------:R-:W-:Y:S01]  /*1910*/  UIADD3 UR8, UPT, UPT, UR8, 0x18400, URZ ;  /* 0x0001840008087890 */ /* 0x000fe2000fffe0ff */
[----:B------:R-:W-:Y:S01]  /*1920*/  UMOV UR30, 0x0 ;  /* 0x00000000001e7882 */ /* 0x000fe20000000000 */
[----:B------:R-:W-:Y:S01]  /*1930*/  UMOV UR31, 0x10000000 ;  /* 0x10000000001f7882 */ /* 0x000fe20000000000 */
[----:B------:R-:W-:Y:S01]  /*1940*/  UMOV UR25, UR33 ;  /* 0x0000002100197c82 */ /* 0x000fe20008000000 */
[----:B------:R-:W-:Y:S01]  /*1950*/  UMOV UR27, UR35 ;  /* 0x00000023001b7c82 */ /* 0x000fe20008000000 */
[----:B------:R-:W-:Y:S01]  /*1960*/  UMOV UR28, UR36 ;  /* 0x00000024001c7c82 */ /* 0x000fe20008000000 */
[----:B------:R-:W-:Y:S01]  /*1970*/  UMOV UR17, UR33 ;  /* 0x0000002100117c82 */ /* 0x000fe20008000000 */
[----:B------:R-:W-:Y:S01]  /*1980*/  UMOV UR20, UR36 ;  /* 0x0000002400147c82 */ /* 0x000fe20008000000 */
[----:B------:R-:W-:Y:S01]  /*1990*/  UMOV UR18, UR34 ;  /* 0x0000002200127c82 */ /* 0x000fe20008000000 */
[----:B------:R1:W-:Y:S01]  /*19a0*/  UTMALDG.3D [UR32], [UR40], desc[UR30] ;  /* 0x00001e20280075b4 */ /* 0x0003e20008011000 */
[----:B------:R-:W-:Y:S01]  /*19b0*/  UMOV UR11, UR19 ;  /* 0x00000013000b7c82 */ /* 0x000fe20008000000 */
[----:B------:R-:W-:Y:S01]  /*19c0*/  UMOV UR12, UR36 ;  /* 0x00000024000c7c82 */ /* 0x000fe20008000000 */
[----:B------:R-:W-:Y:S01]  /*19d0*/  UMOV UR9, UR33 ;  /* 0x0000002100097c82 */ /* 0x000fe20008000000 */
[----:B------:R-:W-:Y:S01]  /*19e0*/  UMOV UR10, UR26 ;  /* 0x0000001a000a7c82 */ /* 0x000fe20008000000 */
[----:B------:R-:W-:Y:S01]  /*19f0*/  UIADD3 UR21, UPT, UPT, UR21, 0x1, URZ ;  /* 0x0000000115157890 */ /* 0x000fe2000fffe0ff */
[----:B------:R-:W-:Y:S01]  /*1a00*/  UMOV UR29, UR5 ;  /* 0x00000005001d7c82 */ /* 0x000fe20008000000 */
[----:B------:R1:W-:Y:S02]  /*1a10*/  UTMALDG.3D [UR24], [UR40], desc[UR30] ;  /* 0x00001e18280075b4 */ /* 0x0003e40008011000 */
[----:B------:R-:W-:Y:S01]  /*1a20*/  UISETP.NE.AND UP0, UPT, UR21, UR5, UPT ;  /* 0x000000051500728c */ /* 0x000fe2000bf05270 */
[----:B------:R-:W-:Y:S01]  /*1a30*/  UMOV UR42, UR6 ;  /* 0x00000006002a7c82 */ /* 0x000fe20008000000 */
[----:B------:R1:W-:Y:S01]  /*1a40*/  UTMALDG.3D [UR16], [UR38], desc[UR30] ;  /* 0x00001e10260075b4 */ /* 0x0003e20008011000 */
[----:B------:R1:W-:Y:S06]  /*1a50*/  UTMALDG.3D [UR8], [UR38], desc[UR30] ;  /* 0x00001e08260075b4 */ /* 0x0003ec0008011000 */
[----:B------:R-:W-:Y:S05]  /*1a60*/  BRA.U UP0, `(.L_x_25) ;  /* 0xfffffffd00307547 */ /* 0x000fea000b83ffff */
.L_x_20:
[----:B-1----:R-:W-:Y:S01]  /*1a70*/  ULEA UR8, UR6, UR4, 0x3 ;  /* 0x0000000406087291 */ /* 0x002fe2000f8e18ff */
[----:B------:R-:W-:Y:S01]  /*1a80*/  SHF.L.U32 R2, R15, 0x1f, RZ ;  /* 0x0000001f0f027819 */ /* 0x000fe200000006ff */
[----:B------:R-:W-:Y:S01]  /*1a90*/  @!P1 SYNCS.ARRIVE.TRANS64.A1T0 RZ, [UR4+0x88], RZ ;  /* 0x000088ffffff99a7 */ /* 0x000fe20008100004 */
[----:B------:R-:W-:-:S06]  /*1aa0*/  UISETP.GT.AND UP0, UPT, UR15, UR14, UPT ;  /* 0x0000000e0f00728c */ /* 0x000fcc000bf04270 */
[----:B--2---:R1:W2:Y:S03]  /*1ab0*/  SYNCS.PHASECHK.TRANS64.TRYWAIT P0, [UR8+0x20], R2 ;  /* 0x00002002ff0075a7 */ /* 0x0042a60008001108 */
[----:B------:R-:W-:Y:S05]  /*1ac0*/  BRA.U !UP0, `(.L_x_26) ;  /* 0x0000000108d47547 */ /* 0x000fea000b800000 */
[----:B------:R-:W-:Y:S01]  /*1ad0*/  UIADD3 UR21, UPT, UPT, UR7, UR29, URZ ;  /* 0x0000001d07157290 */ /* 0x000fe2000fffe0ff */
[----:B------:R-:W-:-:S11]  /*1ae0*/  UMOV UR42, UR6 ;  /* 0x00000006002a7c82 */ /* 0x000fd60008000000 */
.L_x_31:
[----:B-1----:R-:W-:Y:S01]  /*1af0*/  ULEA UR33, UR42, UR4, 0x3 ;  /* 0x000000042a217291 */ /* 0x002fe2000f8e18ff */
[----:B--2---:R-:W-:Y:S01]  /*1b00*/  @!P5 MOV R3, 0xc000 ;  /* 0x0000c0000003d802 */ /* 0x004fe20000000f00 */
[----:B--2---:R-:W-:Y:S10]  /*1b10*/  @P0 BRA `(.L_x_27) ;  /* 0x00000000000c0947 */ /* 0x004ff40003800000 */
[----:B------:R-:W-:-:S04]  /*1b20*/  SHF.L.U32 R5, R15, 0x1f, RZ ;  /* 0x0000001f0f057819 */ /* 0x000fc800000006ff */
[----:B------:R-:W2:Y:S02]  /*1b30*/  SYNCS.PHASECHK.TRANS64.TRYWAIT P0, [UR33+0x20], R5 ;  /* 0x00002005ff0075a7 */ /* 0x000ea40008001121 */
[----:B--2---:R-:W-:Y:S05]  /*1b40*/  @!P0 BRA `(.L_x_28) ;  /* 0x0000006400b88947 */ /* 0x004fea0003800000 */
.L_x_27:
[----:B------:R2:W-:Y:S01]  /*1b50*/  @!P5 SYNCS.ARRIVE.TRANS64 RZ, [UR33], R3 ;  /* 0x00000003ffffd9a7 */ /* 0x0005e20008000021 */
[----:B------:R-:W-:Y:S04]  /*1b60*/  BSSY.RECONVERGENT B0, `(.L_x_29) ;  /* 0x0000003000007945 */ /* 0x000fe80003800200 */
[----:B------:R-:W-:Y:S05]  /*1b70*/  @P4 BRA `(.L_x_30) ;  /* 0x0000000000044947 */ /* 0x000fea0003800000 */
[----:B------:R-:W-:Y:S05]  /*1b80*/  BPT.TRAP 0x1 ;  /* 0x000000040000795c */ /* 0x000fea0000300000 */
.L_x_30:
[----:B------:R-:W-:Y:S05]  /*1b90*/  BSYNC.RECONVERGENT B0 ;  /* 0x0000000000007941 */ /* 0x000fea0003800200 */
.L_x_29:
        /* <DEDUP_REMOVED lines=32> */
[----:B------:R-:W-:Y:S01]  /*1da0*/  UMOV UR10, UR26 ;  /* 0x0000001a000a7c82 */ /* 0x000fe20008000000 */
[----:B------:R-:W-:Y:S01]  /*1db0*/  UIADD3 UR29, UPT, UPT, UR29, 0x1, URZ ;  /* 0x000000011d1d7890 */ /* 0x000fe2000fffe0ff */
[----:B------:R1:W-:Y:S01]  /*1dc0*/  UTMALDG.3D [UR24], [UR40], desc[UR30] ;  /* 0x00001e18280075b4 */ /* 0x0003e20008011000 */
[----:B------:R-:W-:-:S02]  /*1dd0*/  UMOV UR42, UR6 ;  /* 0x00000006002a7c82 */ /* 0x000fc40008000000 */
[----:B------:R-:W-:Y:S01]  /*1de0*/  UISETP.NE.AND UP0, UPT, UR29, UR21, UPT ;  /* 0x000000151d00728c */ /* 0x000fe2000bf05270 */
[----:B------:R1:W-:Y:S01]  /*1df0*/  UTMALDG.3D [UR16], [UR38], desc[UR30] ;  /* 0x00001e10260075b4 */ /* 0x0003e20008011000 */
[----:B------:R1:W-:Y:S07]  /*1e00*/  UTMALDG.3D [UR8], [UR38], desc[UR30] ;  /* 0x00001e08260075b4 */ /* 0x0003ee0008011000 */
[----:B------:R-:W-:Y:S05]  /*1e10*/  BRA.U UP0, `(.L_x_31) ;  /* 0xfffffffd00347547 */ /* 0x000fea000b83ffff */
.L_x_26:
[----:B-1----:R-:W-:Y:S01]  /*1e20*/  LEA R2, R14, UR4, 0x3 ;  /* 0x000000040e027c11 */ /* 0x002fe2000f8e18ff */
[----:B------:R-:W-:Y:S01]  /*1e30*/  NOP ;  /* 0x0000000000007918 */ /* 0x000fe20000000000 */
[----:B--2---:R-:W-:Y:S02]  /*1e40*/  SHF.L.U32 R3, R12, 0x1f, RZ ;  /* 0x0000001f0c037819 */ /* 0x004fe400000006ff */
[----:B------:R-:W-:Y:S02]  /*1e50*/  LEA R4, R14, UR4, 0x4 ;  /* 0x000000040e047c11 */ /* 0x000fe4000f8e20ff */
[----:B------:R-:W1:Y:S02]  /*1e60*/  SYNCS.PHASECHK.TRANS64.TRYWAIT P0, [R2+URZ+0x90], R3 ;  /* 0x00009003020075a7 */ /* 0x000e6400080011ff */
[----:B-1----:R-:W-:Y:S05]  /*1e70*/  @!P0 BRA `(.L_x_32) ;  /* 0x0000006400048947 */ /* 0x002fea0003800000 */
.L_x_134:
[----:B------:R-:W2:Y:S01]  /*1e80*/  LDS.128 R4, [R4+0x120] ;  /* 0x0001200004047984 */ /* 0x000ea20000000c00 */
[----:B---3--:R-:W-:Y:S01]  /*1e90*/  ISETP.GE.AND P0, PT, R26, 0x1, PT ;  /* 0x000000011a00780c */ /* 0x008fe20003f06270 */
[----:B-1----:R-:W-:Y:S01]  /*1ea0*/  VIADD R2, R2, 0xa0 ;  /* 0x000000a002027836 */ /* 0x002fe20000000000 */
[----:B------:R-:W-:Y:S01]  /*1eb0*/  @!PT LDS RZ, [RZ] ;  /* 0x00000000fffff984 */ /* 0x000fe20000000800 */
[----:B------:R-:W-:Y:S01]  /*1ec0*/  @!PT LDS RZ, [RZ] ;  /* 0x00000000fffff984 */ /* 0x000fe20000000800 */
[----:B------:R-:W-:Y:S01]  /*1ed0*/  @!PT LDS RZ, [RZ] ;  /* 0x00000000fffff984 */ /* 0x000fe20000000800 */
[----:B------:R-:W-:Y:S01]  /*1ee0*/  @!PT LDS RZ, [RZ] ;  /* 0x00000000fffff984 */ /* 0x000fe20000000800 */
[----:B------:R1:W-:Y:S06]  /*1ef0*/  MEMBAR.ALL.CTA ;  /* 0x0000000000007992 */ /* 0x0003ec0000008000 */
[----:B-1----:R-:W1:Y:S01]  /*1f00*/  FENCE.VIEW.ASYNC.S ;  /* 0x00000000000073c6 */ /* 0x002e620000000000 */
[----:B------:R-:W-:-:S04]  /*1f10*/  PRMT R2, RZ, 0x654, R2 ;  /* 0x00000654ff027816 */ /* 0x000fc80000000002 */
[----:B-1----:R1:W-:Y:S01]  /*1f20*/  SYNCS.ARRIVE.TRANS64.RED.A1T0 RZ, [R2+URZ], RZ ;  /* 0x000000ff02ff79a7 */ /* 0x0023e200081004ff */
[----:B--2---:R-:W-:-:S13]  /*1f30*/  LOP3.LUT P2, RZ, R6, 0x1, RZ, 0xc0, !PT ;  /* 0x0000000106ff7812 */ /* 0x004fda000784c0ff */
[----:B------:R-:W-:Y:S01]  /*1f40*/  @P2 SHF.R.U32.HI R3, RZ, 0x10, R5 ;  /* 0x00000010ff032819 */ /* 0x000fe20000011605 */
[----:B------:R-:W-:Y:S01]  /*1f50*/  VOTEU.ANY UP0, P2 ;  /* 0x0000000000ff7886 */ /* 0x000fe20001000100 */
[----:B------:R-:W-:Y:S02]  /*1f60*/  @P2 MOV R13, R4 ;  /* 0x00000004000d2202 */ /* 0x000fe40000000f00 */
[----:B------:R-:W-:Y:S02]  /*1f70*/  @P2 R2UR.BROADCAST UR8, R3 ;  /* 0x00000000030822ca */ /* 0x000fe400008e0000 */
[----:B------:R-:W-:-:S11]  /*1f80*/  @P2 LOP3.LUT R11, R5, 0xffff, RZ, 0xc0, !PT ;  /* 0x0000ffff050b2812 */ /* 0x000fd600078ec0ff */
[----:B------:R-:W-:Y:S01]  /*1f90*/  @UP0 UMOV UR36, UR8 ;  /* 0x0000000800240c82 */ /* 0x000fe20008000000 */
[----:B-1----:R-:W-:Y:S05]  /*1fa0*/  @!P0 BRA `(.L_x_33) ;  /* 0x0000000000b88947 */ /* 0x002fea0003800000 */
[----:B------:R-:W4:Y:S01]  /*1fb0*/  LDC.64 R4, c[0x0][0xb18] ;  /* 0x0002c600ff047b82 */ /* 0x000f220000000a00 */
[----:B------:R-:W-:-:S07]  /*1fc0*/  ISETP.NE.AND P3, PT, R26, 0x1, PT ;  /* 0x000000011a00780c */ /* 0x000fce0003f65270 */
[----:B------:R-:W1:Y:S08]  /*1fd0*/  LDC.64 R6, c[0x0][0xb10] ;  /* 0x0002c400ff067b82 */ /* 0x000e700000000a00 */
[----:B------:R-:W2:Y:S08]  /*1fe0*/  LDC R16, c[0x0][0xb20] ;  /* 0x0002c800ff107b82 */ /* 0x000eb00000000800 */
[----:B------:R-:W3:Y:S01]  /*1ff0*/  LDC R18, c[0x0][0xb0c] ;  /* 0x0002c300ff127b82 */ /* 0x000ee20000000800 */
[----:B----4-:R-:W-:Y:S01]  /*2000*/  IMAD.HI.U32 R17, R0, R5, RZ ;  /* 0x0000000500117227 */ /* 0x010fe200078e00ff */
[----:B------:R-:W-:-:S03]  /*2010*/  ISETP.NE.AND P0, PT, R4, 0x1, PT ;  /* 0x000000010400780c */ /* 0x000fc60003f05270 */
[----:B------:R-:W-:-:S03]  /*2020*/  IMAD.HI.U32 R5, R11, R5, RZ ;  /* 0x000000050b057227 */ /* 0x000fc600078e00ff */
[----:B------:R-:W4:Y:S01]  /*2030*/  LDC.64 R2, c[0x0][0xb28] ;  /* 0x0002ca00ff027b82 */ /* 0x000f220000000a00 */
[----:B-1----:R-:W-:-:S04]  /*2040*/  IMAD.HI.U32 R20, R9, R6, RZ ;  /* 0x0000000609147227 */ /* 0x002fc800078e00ff */
[----:B------:R-:W-:Y:S01]  /*2050*/  IMAD.HI.U32 R22, R13, R6, RZ ;  /* 0x000000060d167227 */ /* 0x000fe200078e00ff */
[----:B------:R-:W-:Y:S02]  /*2060*/  SHF.R.U32.HI R20, RZ, R7, R20 ;  /* 0x00000007ff147219 */ /* 0x000fe40000011614 */
[-C--:B--2---:R-:W-:Y:S02]  /*2070*/  SHF.R.U32.HI R17, RZ, R16.reuse, R17 ;  /* 0x00000010ff117219 */ /* 0x084fe40000011611 */
[----:B------:R-:W-:Y:S02]  /*2080*/  SHF.R.U32.HI R16, RZ, R16, R5 ;  /* 0x00000010ff107219 */ /* 0x000fe40000011605 */
[----:B------:R-:W-:Y:S02]  /*2090*/  SEL R17, R0, R17, !P0 ;  /* 0x0000001100117207 */ /* 0x000fe40004000000 */
[----:B------:R-:W-:Y:S02]  /*20a0*/  SHF.R.U32.HI R22, RZ, R7, R22 ;  /* 0x00000007ff167219 */ /* 0x000fe40000011616 */
[----:B---3--:R-:W-:-:S02]  /*20b0*/  ISETP.NE.AND P1, PT, R18, 0x1, PT ;  /* 0x000000011200780c */ /* 0x008fc40003f25270 */
[----:B------:R-:W-:Y:S02]  /*20c0*/  SEL R5, R11, R16, !P0 ;  /* 0x000000100b057207 */ /* 0x000fe40004000000 */
[----:B------:R-:W-:Y:S02]  /*20d0*/  SEL R19, R9, R20, !P1 ;  /* 0x0000001409137207 */ /* 0x000fe40004800000 */
[----:B------:R-:W-:Y:S01]  /*20e0*/  SEL R7, R13, R22, !P1 ;  /* 0x000000160d077207 */ /* 0x000fe20004800000 */
[----:B----4-:R-:W-:-:S04]  /*20f0*/  IMAD.HI.U32 R20, R17, R2, RZ ;  /* 0x0000000211147227 */ /* 0x010fc800078e00ff */
[----:B------:R-:W-:Y:S01]  /*2100*/  IMAD.HI.U32 R6, R19, R2, RZ ;  /* 0x0000000213067227 */ /* 0x000fe200078e00ff */
[----:B------:R-:W-:-:S04]  /*2110*/  @P3 SHF.R.U32.HI R17, RZ, R3, R20 ;  /* 0x00000003ff113219 */ /* 0x000fc80000011614 */
        /* <DEDUP_REMOVED lines=8> */
[----:B------:R-:W-:-:S04]  /*21a0*/  @!P0 IMAD.HI.U32 R16, R7, R2, RZ ;  /* 0x0000000207108227 */ /* 0x000fc800078e00ff */
[----:B------:R-:W-:Y:S01]  /*21b0*/  IMAD.MOV R2, RZ, RZ, -R6 ;  /* 0x000000ffff027224 */ /* 0x000fe200078e0a06 */
[----:B------:R-:W-:-:S03]  /*21c0*/  @!P0 SHF.R.U32.HI R16, RZ, R3, R16 ;  /* 0x00000003ff108219 */ /* 0x000fc60000011610 */
[----:B------:R-:W-:Y:S01]  /*21d0*/  IMAD R2, R26, R2, R5 ;  /* 0x000000021a027224 */ /* 0x000fe200078e0205 */
[----:B------:R-:W-:Y:S02]  /*21e0*/  @!P0 SEL R3, R7, R16, !P3 ;  /* 0x0000001007038207 */ /* 0x000fe40005800000 */
[----:B------:R-:W-:-:S03]  /*21f0*/  IADD3 R16, PT, PT, -R5, RZ, RZ ;  /* 0x000000ff05107210 */ /* 0x000fc60007ffe1ff */
[--C-:B------:R-:W-:Y:S02]  /*2200*/  @!P0 IMAD.IADD R6, R6, 0x1, -R3.reuse ;  /* 0x0000000106068824 */ /* 0x100fe400078e0a03 */
[----:B------:R-:W-:Y:S01]  /*2210*/  @!P0 IMAD R3, R2, R19, R3 ;  /* 0x0000001302038224 */ /* 0x000fe200078e0203 */
[----:B------:R-:W-:Y:S01]  /*2220*/  IADD3 R2, PT, PT, -R7, RZ, RZ ;  /* 0x000000ff07027210 */ /* 0x000fe20007ffe1ff */
[----:B------:R-:W-:Y:S02]  /*2230*/  @!P0 IMAD R5, R26, R6, R7 ;  /* 0x000000061a058224 */ /* 0x000fe400078e0207 */
[----:B------:R-:W-:Y:S02]  /*2240*/  IMAD R11, R4, R16, R11 ;  /* 0x00000010040b7224 */ /* 0x000fe400078e020b */
[----:B------:R-:W-:Y:S02]  /*2250*/  @!P0 IMAD.MOV.U32 R7, RZ, RZ, R3 ;  /* 0x000000ffff078224 */ /* 0x000fe400078e0003 */
[----:B------:R-:W-:-:S02]  /*2260*/  IMAD R2, R18, R2, R13 ;  /* 0x0000000212027224 */ /* 0x000fc400078e020d */
[----:B------:R-:W-:Y:S02]  /*2270*/  IMAD R11, R5, R4, R11 ;  /* 0x00000004050b7224 */ /* 0x000fe400078e020b */
[----:B------:R-:W-:Y:S02]  /*2280*/  IMAD R13, R7, R18, R2 ;  /* 0x00000012070d7224 */ /* 0x000fe400078e0202 */
.L_x_33:
[----:B------:R-:W1:Y:S02]  /*2290*/  LDCU UR8, c[0x0][0xb30] ;  /* 0x00016600ff0877ac */ /* 0x000e640008000800 */
[----:B-1----:R-:W-:-:S09]  /*22a0*/  UISETP.NE.AND UP0, UPT, UR8, 0x1, UPT ;  /* 0x000000010800788c */ /* 0x002fd2000bf05270 */
[----:B------:R-:W-:Y:S05]  /*22b0*/  BRA.U UP0, `(.L_x_34) ;  /* 0x0000000100407547 */ /* 0x000fea000b800000 */
[----:B------:R-:W1:Y:S08]  /*22c0*/  LDC.64 R4, c[0x0][0xb10] ;  /* 0x0002c400ff047b82 */ /* 0x000e700000000a00 */
[----:B------:R-:W2:Y:S08]  /*22d0*/  LDC.64 R2, c[0x0][0xb18] ;  /* 0x0002c600ff027b82 */ /* 0x000eb00000000a00 */
[----:B------:R-:W3:Y:S08]  /*22e0*/  LDC R6, c[0x0][0xb20] ;  /* 0x0002c800ff067b82 */ /* 0x000ef00000000800 */
[----:B------:R-:W4:Y:S01]  /*22f0*/  LDC R16, c[0x0][0xb0c] ;  /* 0x0002c300ff107b82 */ /* 0x000f220000000800 */
[----:B-1----:R-:W-:-:S05]  /*2300*/  IMAD.HI.U32 R4, R13, R4, RZ ;  /* 0x000000040d047227 */ /* 0x002fca00078e00ff */
[----:B------:R-:W-:Y:S01]  /*2310*/  SHF.R.U32.HI R4, RZ, R5, R4 ;  /* 0x00000005ff047219 */ /* 0x000fe20000011604 */
[----:B--2---:R-:W-:Y:S01]  /*2320*/  IMAD.HI.U32 R3, R11, R3, RZ ;  /* 0x000000030b037227 */ /* 0x004fe200078e00ff */
[----:B------:R-:W-:-:S04]  /*2330*/  ISETP.NE.AND P0, PT, R2, 0x1, PT ;  /* 0x000000010200780c */ /* 0x000fc80003f05270 */
[----:B---3--:R-:W-:-:S04]  /*2340*/  SHF.R.U32.HI R6, RZ, R6, R3 ;  /* 0x00000006ff067219 */ /* 0x008fc80000011603 */
[----:B------:R-:W-:Y:S02]  /*2350*/  SEL R3, R11, R6, !P0 ;  /* 0x000000060b037207 */ /* 0x000fe40004000000 */
[----:B----4-:R-:W-:-:S04]  /*2360*/  ISETP.NE.AND P1, PT, R16, 0x1, PT ;  /* 0x000000011000780c */ /* 0x010fc80003f25270 */
[----:B------:R-:W-:-:S05]  /*2370*/  SEL R4, R13, R4, !P1 ;  /* 0x000000040d047207 */ /* 0x000fca0004800000 */
[----:B------:R-:W-:Y:S02]  /*2380*/  IMAD.IADD R5, R3, 0x1, -R4 ;  /* 0x0000000103057824 */ /* 0x000fe400078e0a04 */
[----:B------:R-:W-:Y:S02]  /*2390*/  IMAD.IADD R3, R4, 0x1, -R3 ;  /* 0x0000000104037824 */ /* 0x000fe400078e0a03 */
[----:B------:R-:W-:Y:S02]  /*23a0*/  IMAD R13, R5, R16, R13 ;  /* 0x00000010050d7224 */ /* 0x000fe400078e020d */
[----:B------:R-:W-:-:S07]  /*23b0*/  IMAD R11, R3, R2, R11 ;  /* 0x00000002030b7224 */ /* 0x000fce00078e020b */
.L_x_34:
[----:B------:R-:W-:Y:S01]  /*23c0*/  VIADD R14, R14, 0x1 ;  /* 0x000000010e0e7836 */ /* 0x000fe20000000000 */
[----:B------:R-:W-:Y:S01]  /*23d0*/  PLOP3.LUT P1, PT, PT, PT, PT, 0x80, 0x8 ;  /* 0x000000000008781c */ /* 0x000fe20003f2f070 */
[----:B------:R-:W-:Y:S02]  /*23e0*/  IMAD.IADD R21, R13, 0x1, R60 ;  /* 0x000000010d157824 */ /* 0x000fe400078e023c */
[----:B------:R-:W-:Y:S01]  /*23f0*/  IMAD.IADD R20, R11, 0x1, R58 ;  /* 0x000000010b147824 */ /* 0x000fe200078e023a */
[----:B------:R-:W-:-:S04]  /*2400*/  ISETP.NE.AND P0, PT, R14, 0x2, PT ;  /* 0x000000020e00780c */ /* 0x000fc80003f05270 */
[----:B------:R-:W-:Y:S02]  /*2410*/  SEL R3, RZ, 0x1, P0 ;  /* 0x00000001ff037807 */ /* 0x000fe40000000000 */
[----:B------:R-:W-:Y:S02]  /*2420*/  SEL R14, R14, RZ, P0 ;  /* 0x000000ff0e0e7207 */ /* 0x000fe40000000000 */
[----:B------:R-:W-:Y:S01]  /*2430*/  LOP3.LUT R12, R12, R3, RZ, 0x3c, !PT ;  /* 0x000000030c0c7212 */ /* 0x000fe200078e3cff */
[----:B------:R-:W-:Y:S06]  /*2440*/  @P2 BRA `(.L_x_35) ;  /* 0xfffffff000402947 */ /* 0x000fec000383ffff */
[----:B------:R-:W-:Y:S01]  /*2450*/  UIADD3 UR4, UPT, UPT, UR4, 0x20, URZ ;  /* 0x0000002004047890 */ /* 0x000fe2000fffe0ff */
[----:B------:R-:W-:-:S03]  /*2460*/  SHF.L.U32 R3, R15, 0x1f, RZ ;  /* 0x0000001f0f037819 */ /* 0x000fc600000006ff */
[----:B------:R-:W-:-:S09]  /*2470*/  ULEA UR5, UR6, UR4, 0x3 ;  /* 0x0000000406057291 */ /* 0x000fd2000f8e18ff */
[----:B------:R-:W1:Y:S02]  /*2480*/  SYNCS.PHASECHK.TRANS64.TRYWAIT P0, [UR5], R3 ;  /* 0x00000003ff0075a7 */ /* 0x000e640008001105 */
[----:B-1----:R-:W-:Y:S05]  /*2490*/  @!P0 BRA `(.L_x_36) ;  /* 0x0000005c00908947 */ /* 0x002fea0003800000 */
.L_x_136:
[----:B------:R-:W-:-:S04]  /*24a0*/  UIADD3 UR6, UPT, UPT, UR6, 0x1, URZ ;  /* 0x0000000106067890 */ /* 0x000fc8000fffe0ff */
[----:B------:R-:W-:-:S04]  /*24b0*/  UISETP.NE.AND UP0, UPT, UR6, 0x4, UPT ;  /* 0x000000040600788c */ /* 0x000fc8000bf05270 */
[----:B------:R-:W-:Y:S02]  /*24c0*/  USEL UR7, URZ, 0x1, UP0 ;  /* 0x00000001ff077887 */ /* 0x000fe40008000000 */
[----:B------:R-:W-:-:S04]  /*24d0*/  USEL UR6, UR6, URZ, UP0 ;  /* 0x000000ff06067287 */ /* 0x000fc80008000000 */
[----:B------:R-:W-:Y:S01]  /*24e0*/  ULEA UR5, UR6, UR4, 0x3 ;  /* 0x0000000406057291 */ /* 0x000fe2000f8e18ff */
[----:B------:R-:W-:-:S04]  /*24f0*/  LOP3.LUT R2, R15, UR7, RZ, 0x3c, !PT ;  /* 0x000000070f027c12 */ /* 0x000fc8000f8e3cff */
[----:B-1----:R-:W-:-:S04]  /*2500*/  SHF.L.U32 R3, R2, 0x1f, RZ ;  /* 0x0000001f02037819 */ /* 0x002fc800000006ff */
[----:B------:R-:W1:Y:S02]  /*2510*/  SYNCS.PHASECHK.TRANS64.TRYWAIT P0, [UR5], R3 ;  /* 0x00000003ff0075a7 */ /* 0x000e640008001105 */
[----:B-1----:R-:W-:Y:S05]  /*2520*/  @!P0 BRA `(.L_x_37) ;  /* 0x0000005c00848947 */ /* 0x002fea0003800000 */
.L_x_138:
        /* <DEDUP_REMOVED lines=9> */
.L_x_140:
[----:B------:R-:W-:-:S04]  /*25c0*/  UIADD3 UR6, UPT, UPT, UR6, 0x1, URZ ;  /* 0x0000000106067890 */ /* 0x000fc8000fffe0ff */
[----:B------:R-:W-:-:S04]  /*25d0*/  UISETP.NE.AND UP0, UPT, UR6, 0x4, UPT ;  /* 0x000000040600788c */ /* 0x000fc8000bf05270 */
[----:B------:R-:W-:Y:S02]  /*25e0*/  USEL UR5, URZ, 0x1, UP0 ;  /* 0x00000001ff057887 */ /* 0x000fe40008000000 */
[----:B------:R-:W-:-:S04]  /*25f0*/  USEL UR6, UR6, URZ, UP0 ;  /* 0x000000ff06067287 */ /* 0x000fc80008000000 */
[----:B------:R-:W-:Y:S01]  /*2600*/  ULEA UR6, UR6, UR4, 0x3 ;  /* 0x0000000406067291 */ /* 0x000fe2000f8e18ff */
[----:B-1----:R-:W-:-:S04]  /*2610*/  LOP3.LUT R3, R2, UR5, RZ, 0x3c, !PT ;  /* 0x0000000502037c12 */ /* 0x002fc8000f8e3cff */
[----:B------:R-:W-:Y:S01]  /*2620*/  SHF.L.U32 R3, R3, 0x1f, RZ ;  /* 0x0000001f03037819 */ /* 0x000fe200000006ff */
[----:B----4-:R-:W-:-:S07]  /*2630*/  IMAD.U32 R0, RZ, RZ, UR6 ;  /* 0x00000006ff007e24 */ /* 0x010fce000f8e00ff */
.L_x_39:
[----:B-1----:R1:W2:Y:S02]  /*2640*/  SYNCS.PHASECHK.TRANS64.TRYWAIT P0, [R0+URZ], R3 ;  /* 0x00000003000075a7 */ /* 0x0022a400080011ff */
[----:B--2---:R-:W-:Y:S05]  /*2650*/  @!P0 NANOSLEEP.SYNCS 0x989680 ;  /* 0x009896800000895d */ /* 0x004fea0003900000 */
[----:B------:R-:W2:Y:S02]  /*2660*/  @!P0 SYNCS.PHASECHK.TRANS64 P0, [R0+URZ], R3 ;  /* 0x00000003000085a7 */ /* 0x000ea400080010ff */
[----:B--2---:R-:W-:Y:S05]  /*2670*/  @P0 EXIT ;  /* 0x000000000000094d */ /* 0x004fea0003800000 */
[----:B------:R-:W-:Y:S05]  /*2680*/  BRA `(.L_x_39) ;  /* 0xfffffffc00ec7947 */ /* 0x000fea000383ffff */
.L_x_17:
[----:B------:R-:W-:-:S04]  /*2690*/  UISETP.NE.AND UP1, UPT, UR37, URZ, UPT ;  /* 0x000000ff2500728c */ /* 0x000fc8000bf25270 */
[----:B------:R-:W-:-:S09]  /*26a0*/  UISETP.NE.OR UP1, UPT, UR8, 0x1, UP1 ;  /* 0x000000010800788c */ /* 0x000fd20008f25670 */
[----:B------:R-:W-:Y:S05]  /*26b0*/  BRA.U UP1, `(.L_x_40) ;  /* 0x0000000501487547 */ /* 0x000fea000b800000 */
[----:B------:R-:W-:Y:S01]  /*26c0*/  ISETP.NE.AND P2, PT, R2, RZ, PT ;  /* 0x000000ff0200720c */ /* 0x000fe20003f45270 */
[----:B------:R-:W-:Y:S01]  /*26d0*/  IMAD.MOV.U32 R12, RZ, RZ, 0x1 ;  /* 0x00000001ff0c7424 */ /* 0x000fe200078e00ff */
[----:B------:R-:W-:Y:S02]  /*26e0*/  CS2R R10, SRZ ;  /* 0x00000000000a7805 */ /* 0x000fe4000001ff00 */
[----:B------:R-:W-:Y:S01]  /*26f0*/  CS2R R8, SRZ ;  /* 0x0000000000087805 */ /* 0x000fe2000001ff00 */
[----:B------:R-:W-:Y:S01]  /*2700*/  UMOV UR4, 0x400 ;  /* 0x0000040000047882 */ /* 0x000fe20000000000 */
[----:B------:R-:W-:Y:S01]  /*2710*/  UMOV UR6, URZ ;  /* 0x000000ff00067c82 */ /* 0x000fe20008000000 */
[----:B------:R-:W-:-:S12]  /*2720*/  ULEA UR37, UR37, UR4, 0x18 ;  /* 0x0000000425257291 */ /* 0x000fd8000f8ec0ff */
.L_x_44:
[----:B------:R-:W-:Y:S02]  /*2730*/  LEA R0, R8, UR37, 0x3 ;  /* 0x0000002508007c11 */ /* 0x000fe4000f8e18ff */
[----:B------:R-:W-:-:S03]  /*2740*/  SHF.L.U32 R5, R9, 0x1f, RZ ;  /* 0x0000001f09057819 */ /* 0x000fc600000006ff */
[----:B------:R-:W-:Y:S01]  /*2750*/  VIADD R4, R0, 0x100 ;  /* 0x0000010000047836 */ /* 0x000fe20000000000 */
[----:B------:R-:W1:Y:S02]  /*2760*/  SYNCS.PHASECHK.TRANS64.TRYWAIT P0, [R0+URZ+0xf0], R5 ;  /* 0x0000f005000075a7 */ /* 0x000e6400080011ff */
[----:B-1----:R-:W-:Y:S05]  /*2770*/  @!P0 BRA `(.L_x_41) ;  /* 0x0000005c00208947 */ /* 0x002fea0003800000 */
.L_x_141:
[----:B------:R-:W-:Y:S01]  /*2780*/  ULEA UR5, UR6, UR37, 0x3 ;  /* 0x0000002506057291 */ /* 0x000fe2000f8e18ff */
[----:B------:R-:W-:Y:S02]  /*2790*/  PRMT R4, RZ, 0x654, R4 ;  /* 0x00000654ff047816 */ /* 0x000fe40000000004 */
[----:B-1----:R-:W-:Y:S01]  /*27a0*/  SHF.L.U32 R5, R12, 0x1f, RZ ;  /* 0x0000001f0c057819 */ /* 0x002fe200000006ff */
[----:B------:R-:W-:Y:S01]  /*27b0*/  UIADD3 UR4, UPT, UPT, UR5, 0x90, URZ ;  /* 0x0000009005047890 */ /* 0x000fe2000fffe0ff */
[----:B------:R1:W-:Y:S05]  /*27c0*/  SYNCS.ARRIVE.TRANS64.RED.A1T0 RZ, [R4+URZ], RZ ;  /* 0x000000ff04ff79a7 */ /* 0x0003ea00081004ff */
[----:B------:R-:W-:Y:S01]  /*27d0*/  IMAD.U32 R7, RZ, RZ, UR4 ;  /* 0x00000004ff077e24 */ /* 0x000fe2000f8e00ff */
[----:B------:R-:W2:Y:S04]  /*27e0*/  SYNCS.PHASECHK.TRANS64.TRYWAIT P0, [UR5+0xa0], R5 ;  /* 0x0000a005ff0075a7 */ /* 0x000ea80008001105 */
[----:B------:R-:W-:Y:S01]  /*27f0*/  PRMT R6, R2, 0x654, R7 ;  /* 0x0000065402067816 */ /* 0x000fe20000000007 */
[----:B-1----:R-:W-:Y:S01]  /*2800*/  @!P2 IMAD.MOV.U32 R4, RZ, RZ, 0x10 ;  /* 0x00000010ff04a424 */ /* 0x002fe200078e00ff */
[----:B--2---:R-:W-:Y:S06]  /*2810*/  @!P0 BRA `(.L_x_42) ;  /* 0x0000005c000c8947 */ /* 0x004fec0003800000 */
.L_x_143:
[----:B------:R-:W-:Y:S01]  /*2820*/  ULEA UR4, UR6, UR37, 0x4 ;  /* 0x0000002506047291 */ /* 0x000fe2000f8e20ff */
[----:B------:R-:W-:Y:S01]  /*2830*/  SEL R3, R6, R3, !P2 ;  /* 0x0000000306037207 */ /* 0x000fe20005000000 */
[----:B------:R-:W-:Y:S01]  /*2840*/  UIADD3 UR5, UPT, UPT, UR5, 0x90, URZ ;  /* 0x0000009005057890 */ /* 0x000fe2000fffe0ff */
[----:B-1----:R-:W-:Y:S01]  /*2850*/  LEA R0, R11, UR37, 0x3 ;  /* 0x000000250b007c11 */ /* 0x002fe2000f8e18ff */
[----:B------:R-:W-:Y:S01]  /*2860*/  UIADD3 UR4, UPT, UPT, UR4, 0x120, URZ ;  /* 0x0000012004047890 */ /* 0x000fe2000fffe0ff */
[----:B------:R-:W-:Y:S01]  /*2870*/  SHF.L.U32 R5, R10, 0x1f, RZ ;  /* 0x0000001f0a057819 */ /* 0x000fe200000006ff */
[----:B------:R1:W-:Y:S01]  /*2880*/  @!P2 SYNCS.ARRIVE.TRANS64.RED RZ, [R3+URZ], R4 ;  /* 0x0000000403ffa9a7 */ /* 0x0003e200080004ff */
[----:B------:R-:W-:Y:S01]  /*2890*/  UIADD3 UR6, UPT, UPT, UR6, 0x1, URZ ;  /* 0x0000000106067890 */ /* 0x000fe2000fffe0ff */
[----:B------:R-:W-:-:S03]  /*28a0*/  VIADD R8, R8, 0x1 ;  /* 0x0000000108087836 */ /* 0x000fc60000000000 */
[----:B------:R-:W-:Y:S02]  /*28b0*/  UISETP.NE.AND UP0, UPT, UR6, 0x2, UPT ;  /* 0x000000020600788c */ /* 0x000fe4000bf05270 */
[----:B------:R-:W-:Y:S06]  /*28c0*/  UGETNEXTWORKID.BROADCAST [UR4], [UR5] ;  /* 0x00000000040073ca */ /* 0x000fec0008000100 */
[----:B------:R-:W-:Y:S01]  /*28d0*/  USEL UR4, URZ, 0x1, UP0 ;  /* 0x00000001ff047887 */ /* 0x000fe20008000000 */
[----:B------:R-:W-:Y:S01]  /*28e0*/  ISETP.NE.AND P0, PT, R8, 0x2, PT ;  /* 0x000000020800780c */ /* 0x000fe20003f05270 */
[----:B------:R-:W-:Y:S01]  /*28f0*/  USEL UR6, UR6, URZ, UP0 ;  /* 0x000000ff06067287 */ /* 0x000fe20008000000 */
[----:B------:R-:W2:Y:S03]  /*2900*/  SYNCS.PHASECHK.TRANS64.TRYWAIT P1, [R0+URZ+0x90], R5 ;  /* 0x00009005000075a7 */ /* 0x000ea600080211ff */
[----:B------:R-:W-:Y:S01]  /*2910*/  LOP3.LUT R12, R12, UR4, RZ, 0x3c, !PT ;  /* 0x000000040c0c7c12 */ /* 0x000fe2000f8e3cff */
[----:B-12---:R-:W-:Y:S07]  /*2920*/  @!P1 BRA `(.L_x_43) ;  /* 0x0000005800e09947 */ /* 0x006fee0003800000 */
.L_x_144:
[C---:B------:R-:W-:Y:S01]  /*2930*/  LEA R4, R11.reuse, UR37, 0x4 ;  /* 0x000000250b047c11 */ /* 0x040fe2000f8e20ff */
[----:B-1----:R-:W-:Y:S01]  /*2940*/  VIADD R0, R0, 0xa0 ;  /* 0x000000a000007836 */ /* 0x002fe20000000000 */
[----:B------:R-:W-:Y:S01]  /*2950*/  SEL R8, R8, RZ, P0 ;  /* 0x000000ff08087207 */ /* 0x000fe20000000000 */
[----:B------:R-:W-:-:S03]  /*2960*/  VIADD R11, R11, 0x1 ;  /* 0x000000010b0b7836 */ /* 0x000fc60000000000 */
[----:B------:R-:W1:Y:S01]  /*2970*/  LDS.128 R4, [R4+0x120] ;  /* 0x0001200004047984 */ /* 0x000e620000000c00 */
[----:B------:R-:W-:Y:S02]  /*2980*/  PRMT R0, RZ, 0x654, R0 ;  /* 0x00000654ff007816 */ /* 0x000fe40000000000 */
[C---:B------:R-:W-:Y:S01]  /*2990*/  ISETP.NE.AND P1, PT, R11.reuse, 0x2, PT ;  /* 0x000000020b00780c */ /* 0x040fe20003f25270 */
[----:B------:R-:W-:Y:S01]  /*29a0*/  @!PT LDS RZ, [RZ] ;  /* 0x00000000fffff984 */ /* 0x000fe20000000800 */
[----:B------:R-:W-:Y:S01]  /*29b0*/  @!PT LDS RZ, [RZ] ;  /* 0x00000000fffff984 */ /* 0x000fe20000000800 */
[----:B------:R-:W-:Y:S01]  /*29c0*/  @!PT LDS RZ, [RZ] ;  /* 0x00000000fffff984 */ /* 0x000fe20000000800 */
[----:B------:R-:W-:Y:S01]  /*29d0*/  @!PT LDS RZ, [RZ] ;  /* 0x00000000fffff984 */ /* 0x000fe20000000800 */
[----:B------:R2:W-:Y:S06]  /*29e0*/  MEMBAR.ALL.CTA ;  /* 0x0000000000007992 */ /* 0x0005ec0000008000 */
[----:B--2---:R-:W2:Y:S01]  /*29f0*/  FENCE.VIEW.ASYNC.S ;  /* 0x00000000000073c6 */ /* 0x004ea20000000000 */
[----:B------:R-:W-:Y:S01]  /*2a00*/  SEL R11, R11, RZ, P1 ;  /* 0x000000ff0b0b7207 */ /* 0x000fe20000800000 */
[----:B--2---:R2:W-:Y:S01]  /*2a10*/  SYNCS.ARRIVE.TRANS64.RED.A1T0 RZ, [R0+URZ], RZ ;  /* 0x000000ff00ff79a7 */ /* 0x0045e200081004ff */
[----:B-1----:R-:W-:-:S02]  /*2a20*/  LOP3.LUT P3, RZ, R6, 0x1, RZ, 0xc0, !PT ;  /* 0x0000000106ff7812 */ /* 0x002fc4000786c0ff */
[----:B------:R-:W-:-:S04]  /*2a30*/  SEL R5, RZ, 0x1, P1 ;  /* 0x00000001ff057807 */ /* 0x000fc80000800000 */
[----:B------:R-:W-:Y:S02]  /*2a40*/  LOP3.LUT R10, R10, R5, RZ, 0x3c, !PT ;  /* 0x000000050a0a7212 */ /* 0x000fe400078e3cff */
[----:B--2---:R-:W-:-:S04]  /*2a50*/  SEL R0, RZ, 0x1, P0 ;  /* 0x00000001ff007807 */ /* 0x004fc80000000000 */
[----:B------:R-:W-:Y:S01]  /*2a60*/  LOP3.LUT R9, R9, R0, RZ, 0x3c, !PT ;  /* 0x0000000009097212 */ /* 0x000fe200078e3cff */
[----:B------:R-:W-:Y:S06]  /*2a70*/  @P3 BRA `(.L_x_44) ;  /* 0xfffffffc002c3947 */ /* 0x000fec000383ffff */
[----:B------:R-:W-:Y:S01]  /*2a80*/  ULEA UR5, UR6, UR37, 0x3 ;  /* 0x0000002506057291 */ /* 0x000fe2000f8e18ff */
[----:B------:R-:W-:-:S08]  /*2a90*/  SHF.L.U32 R3, R12, 0x1f, RZ ;  /* 0x0000001f0c037819 */ /* 0x000fd000000006ff */
[----:B------:R-:W1:Y:S02]  /*2aa0*/  SYNCS.PHASECHK.TRANS64 P0, [UR5+0xa0], R3 ;  /* 0x0000a003ff0075a7 */ /* 0x000e640008001005 */
[----:B-1----:R-:W-:Y:S05]  /*2ab0*/  @P0 BRA `(.L_x_45) ;  /* 0x0000000000080947 */ /* 0x002fea0003800000 */
[----:B------:R-:W1:Y:S02]  /*2ac0*/  SYNCS.PHASECHK.TRANS64.TRYWAIT P0, [UR5+0xa0], R3 ;  /* 0x0000a003ff0075a7 */ /* 0x000e640008001105 */
[----:B-1----:R-:W-:Y:S05]  /*2ad0*/  @!P0 BRA `(.L_x_46) ;  /* 0x0000005800888947 */ /* 0x002fea0003800000 */
.L_x_45:
[----:B------:R-:W-:-:S04]  /*2ae0*/  UIADD3 UR4, UPT, UPT, UR6, 0x1, URZ ;  /* 0x0000000106047890 */ /* 0x000fc8000fffe0ff */
[----:B------:R-:W-:-:S04]  /*2af0*/  UISETP.NE.AND UP0, UPT, UR4, 0x2, UPT ;  /* 0x000000020400788c */ /* 0x000fc8000bf05270 */
[----:B------:R-:W-:Y:S02]  /*2b00*/  USEL UR7, URZ, 0x1, UP0 ;  /* 0x00000001ff077887 */ /* 0x000fe40008000000 */
[----:B------:R-:W-:-:S04]  /*2b10*/  USEL UR4, UR4, URZ, UP0 ;  /* 0x000000ff04047287 */ /* 0x000fc80008000000 */
[----:B------:R-:W-:Y:S01]  /*2b20*/  ULEA UR4, UR4, UR37, 0x3 ;  /* 0x0000002504047291 */ /* 0x000fe2000f8e18ff */
[----:B-1----:R-:W-:-:S04]  /*2b30*/  LOP3.LUT R3, R12, UR7, RZ, 0x3c, !PT ;  /* 0x000000070c037c12 */ /* 0x002fc8000f8e3cff */
[----:B------:R-:W-:-:S04]  /*2b40*/  SHF.L.U32 R0, R3, 0x1f, RZ ;  /* 0x0000001f03007819 */ /* 0x000fc800000006ff */
[----:B------:R-:W1:Y:S02]  /*2b50*/  SYNCS.PHASECHK.TRANS64 P0, [UR4+0xa0], R0 ;  /* 0x0000a000ff0075a7 */ /* 0x000e640008001004 */
[----:B-1----:R-:W-:Y:S05]  /*2b60*/  @P0 EXIT ;  /* 0x000000000000094d */ /* 0x002fea0003800000 */
[----:B------:R-:W-:Y:S02]  /*2b70*/  SHF.L.U32 R3, R3, 0x1f, RZ ;  /* 0x0000001f03037819 */ /* 0x000fe400000006ff */
[----:B------:R-:W-:-:S07]  /*2b80*/  MOV R0, UR4 ;  /* 0x0000000400007c02 */ /* 0x000fce0008000f00 */
.L_x_47:
[----:B-1----:R1:W2:Y:S02]  /*2b90*/  SYNCS.PHASECHK.TRANS64.TRYWAIT P0, [R0+URZ+0xa0], R3 ;  /* 0x0000a003000075a7 */ /* 0x0022a400080011ff */
[----:B--2---:R-:W-:Y:S05]  /*2ba0*/  @!P0 NANOSLEEP.SYNCS 0x989680 ;  /* 0x009896800000895d */ /* 0x004fea0003900000 */
[----:B------:R-:W2:Y:S02]  /*2bb0*/  @!P0 SYNCS.PHASECHK.TRANS64 P0, [R0+URZ+0xa0], R3 ;  /* 0x0000a003000085a7 */ /* 0x000ea400080010ff */
[----:B--2---:R-:W-:Y:S05]  /*2bc0*/  @P0 EXIT ;  /* 0x000000000000094d */ /* 0x004fea0003800000 */
[----:B------:R-:W-:Y:S05]  /*2bd0*/  BRA `(.L_x_47) ;  /* 0xfffffffc00ec7947 */ /* 0x000fea000383ffff */
.L_x_40:
[----:B------:R-:W-:-:S09]  /*2be0*/  UISETP.NE.AND UP1, UPT, UR8, URZ, UPT ;  /* 0x000000ff0800728c */ /* 0x000fd2000bf25270 */
[----:B------:R-:W-:Y:S05]  /*2bf0*/  BRA.U UP1, `(.L_x_48) ;  /* 0x00000011013c7547 */ /* 0x000fea000b800000 */
[----:B------:R-:W-:Y:S01]  /*2c00*/  UMOV UR4, 0x40 ;  /* 0x0000004000047882 */ /* 0x000fe20000000000 */
[----:B------:R-:W-:Y:S01]  /*2c10*/  NOP ;  /* 0x0000000000007918 */ /* 0x000fe20000000000 */
[----:B------:R-:W-:Y:S01]  /*2c20*/  ULEA UR4, UR37, UR4, 0x18 ;  /* 0x0000000425047291 */ /* 0x000fe2000f8ec0ff */
[----:B------:R-:W-:Y:S02]  /*2c30*/  UMOV UR5, 0x400 ;  /* 0x0000040000057882 */ /* 0x000fe40000000000 */
[----:B------:R-:W-:-:S06]  /*2c40*/  ULEA UR37, UR37, UR5, 0x18 ;  /* 0x0000000525257291 */ /* 0x000fcc000f8ec0ff */
[----:B------:R-:W1:Y:S02]  /*2c50*/  LDS.U8 R0, [UR4+0x1c] ;  /* 0x00001c04ff007984 */ /* 0x000e640008000000 */
[----:B-1----:R-:W-:-:S13]  /*2c60*/  ISETP.NE.AND P0, PT, R0, RZ, PT ;  /* 0x000000ff0000720c */ /* 0x002fda0003f05270 */
[----:B------:R-:W-:Y:S05]  /*2c70*/  @P0 BRA `(.L_x_49) ;  /* 0x0000000000580947 */ /* 0x000fea0003800000 */
[----:B------:R-:W-:-:S13]  /*2c80*/  ELECT P0, URZ, PT ;  /* 0x0000000000ff782f */ /* 0x000fda0003800000 */
[----:B------:R-:W-:Y:S05]  /*2c90*/  @!P0 BRA `(.L_x_50) ;  /* 0x0000000000608947 */ /* 0x000fea0003800000 */
[----:B------:R-:W-:Y:S01]  /*2ca0*/  UMOV UR5, 0x10 ;  /* 0x0000001000057882 */ /* 0x000fe20000000000 */
[----:B------:R-:W-:Y:S01]  /*2cb0*/  HFMA2 R0, -RZ, RZ, 0, 5.9604644775390625e-08 ;  /* 0x00000001ff007431 */ /* 0x000fe200000001ff */
[----:B------:R-:W-:-:S03]  /*2cc0*/  MOV R2, 0xffff ;  /* 0x0000ffff00027802 */ /* 0x000fc60000000f00 */
[----:B------:R-:W-:Y:S04]  /*2cd0*/  DEPBAR.LE SB1, 0x36 ;  /* 0x00009d800000791a */ /* 0x000fe80000000000 */
[----:B------:R-:W1:Y:S02]  /*2ce0*/  UTCATOMSWS.FIND_AND_SET.ALIGN UP0, UR5, UR5 ;  /* 0x00000005000575e3 */ /* 0x000e640008000800 */
[----:B-1----:R-:W-:Y:S01]  /*2cf0*/  MOV R3, UR5 ;  /* 0x0000000500037c02 */ /* 0x002fe20008000f00 */
[----:B------:R-:W-:Y:S06]  /*2d00*/  BRA.U UP0, `(.L_x_51) ;  /* 0x0000000100187547 */ /* 0x000fec000b800000 */
.L_x_52:
[----:B------:R-:W-:Y:S05]  /*2d10*/  NANOSLEEP 0x64 ;  /* 0x000000640000795d */ /* 0x000fea0003800000 */
[----:B------:R-:W-:-:S05]  /*2d20*/  UMOV UR5, 0x10 ;  /* 0x0000001000057882 */ /* 0x000fca0000000000 */
[----:B------:R-:W-:Y:S04]  /*2d30*/  DEPBAR.LE SB1, 0x36 ;  /* 0x00009d800000791a */ /* 0x000fe80000000000 */
[----:B------:R-:W1:Y:S02]  /*2d40*/  UTCATOMSWS.FIND_AND_SET.ALIGN UP0, UR5, UR5 ;  /* 0x00000005000575e3 */ /* 0x000e640008000800 */
[----:B-1----:R-:W-:Y:S01]  /*2d50*/  MOV R3, UR5 ;  /* 0x0000000500037c02 */ /* 0x002fe20008000f00 */
[----:B------:R-:W-:Y:S05]  /*2d60*/  BRA.U !UP0, `(.L_x_52) ;  /* 0xfffffffd08e87547 */ /* 0x000fea000b83ffff */
.L_x_51:
[-C--:B------:R-:W-:Y:S02]  /*2d70*/  SHF.L.U32 R2, R2, R3.reuse, RZ ;  /* 0x0000000302027219 */ /* 0x080fe400000006ff */
[----:B------:R-:W-:Y:S01]  /*2d80*/  SHF.L.U32 R0, R0, R3, RZ ;  /* 0x0000000300007219 */ /* 0x000fe200000006ff */
[----:B------:R-:W-:Y:S02]  /*2d90*/  IMAD.SHL.U32 R3, R3, 0x20, RZ ;  /* 0x0000002003037824 */ /* 0x000fe400078e00ff */
[----:B------:R1:W-:Y:S04]  /*2da0*/  ATOMS.OR RZ, [UR4+0x14], R2 ;  /* 0x00001402ffff798c */ /* 0x0003e8000b000004 */
[----:B------:R1:W-:Y:S04]  /*2db0*/  ATOMS.OR RZ, [UR4+0x18], R0 ;  /* 0x00001800ffff798c */ /* 0x0003e8000b000004 */
[----:B------:R1:W-:Y:S01]  /*2dc0*/  STS [UR37+0x140], R3 ;  /* 0x00014003ff007988 */ /* 0x0003e20008000825 */
[----:B------:R-:W-:Y:S05]  /*2dd0*/  BRA `(.L_x_50) ;  /* 0x0000000000107947 */ /* 0x000fea0003800000 */
.L_x_49:
[----:B------:R-:W-:Y:S02]  /*2de0*/  MOV R0, 0xffffffff ;  /* 0xffffffff00007802 */ /* 0x000fe40000000f00 */
[----:B------:R-:W-:-:S03]  /*2df0*/  MOV R2, 0x2e20 ;  /* 0x00002e2000027802 */ /* 0x000fc60000000f00 */
[----:B------:R1:W-:Y:S04]  /*2e00*/  STS [UR37+0x140], R0 ;  /* 0x00014000ff007988 */ /* 0x0003e80008000825 */
[----:B-1-3-5:R-:W-:Y:S05]  /*2e10*/  CALL.REL.NOINC `($__internal_1_$__cuda_sm10x_tcgen05_guardrail_trap_phase_invalid_during_alloc) ;  /* 0x0000005c00d07944 */ /* 0x02afea0003c00000 */
.L_x_50:
[----:B------:R-:W-:Y:S05]  /*2e20*/  WARPSYNC.ALL ;  /* 0x0000000000007948 */ /* 0x000fea0003800000 */
[----:B------:R-:W2:Y:S01]  /*2e30*/  S2UR UR5, SR_CgaCtaId ;  /* 0x00000000000579c3 */ /* 0x000ea20000008800 */
[----:B------:R-:W-:Y:S01]  /*2e40*/  UMOV UR4, 0x400 ;  /* 0x0000040000047882 */ /* 0x000fe20000000000 */
[----:B------:R-:W-:-:S06]  /*2e50*/  NOP ;  /* 0x0000000000007918 */ /* 0x000fcc0000000000 */
[----:B------:R-:W-:Y:S06]  /*2e60*/  BAR.ARV 0x6, 0xa0 ;  /* 0x0182800000007b1d */ /* 0x000fec0000002000 */
[----:B------:R-:W4:Y:S01]  /*2e70*/  LDCU UR7, c[0x0][0x38c] ;  /* 0x00007180ff0777ac */ /* 0x000f220008000800 */
[----:B------:R-:W-:Y:S01]  /*2e80*/  IMAD.MOV.U32 R11, RZ, RZ, 0x1 ;  /* 0x00000001ff0b7424 */ /* 0x000fe200078e00ff */
[----:B------:R-:W-:Y:S01]  /*2e90*/  CS2R R8, SRZ ;  /* 0x0000000000087805 */ /* 0x000fe2000001ff00 */
[----:B------:R-:W-:Y:S01]  /*2ea0*/  IMAD.MOV.U32 R10, RZ, RZ, RZ ;  /* 0x000000ffff0a7224 */ /* 0x000fe200078e00ff */
[----:B------:R-:W3:Y:S01]  /*2eb0*/  LDCU UR6, c[0x0][0x38c] ;  /* 0x00007180ff0677ac */ /* 0x000ee20008000800 */
[----:B------:R-:W-:Y:S01]  /*2ec0*/  UMOV UR15, URZ ;  /* 0x000000ff000f7c82 */ /* 0x000fe20008000000 */
[----:B------:R-:W-:Y:S01]  /*2ed0*/  UMOV UR14, URZ ;  /* 0x000000ff000e7c82 */ /* 0x000fe20008000000 */
[----:B--2---:R-:W-:Y:S01]  /*2ee0*/  ULEA UR5, UR5, UR4, 0x18 ;  /* 0x0000000405057291 */ /* 0x004fe2000f8ec0ff */
[----:B------:R-:W-:Y:S01]  /*2ef0*/  UMOV UR32, 0x0 ;  /* 0x0000000000207882 */ /* 0x000fe20000000000 */
[----:B------:R-:W-:-:S02]  /*2f00*/  UMOV UR33, 0x4200010 ;  /* 0x0420001000217882 */ /* 0x000fc40000000000 */
[----:B------:R-:W-:Y:S02]  /*2f10*/  UIADD3 UR9, UPT, UPT, UR5, 0x4400, URZ ;  /* 0x0000440005097890 */ /* 0x000fe4000fffe0ff */
[----:B------:R-:W-:Y:S02]  /*2f20*/  UIADD3 UR10, UPT, UPT, UR5, 0x14400, URZ ;  /* 0x00014400050a7890 */ /* 0x000fe4000fffe0ff */
[----:B----4-:R-:W-:Y:S01]  /*2f30*/  UIADD3 UR7, UPT, UPT, UR7, 0x7f, URZ ;  /* 0x0000007f07077890 */ /* 0x010fe2000fffe0ff */
[----:B-1----:R-:W1:Y:S01]  /*2f40*/  LDS R0, [UR5+0x140] ;  /* 0x00014005ff007984 */ /* 0x002e620008000800 */
[----:B------:R-:W-:Y:S02]  /*2f50*/  USHF.R.U32.HI UR9, URZ, 0x4, UR9 ;  /* 0x00000004ff097899 */ /* 0x000fe40008011609 */
[----:B------:R-:W-:Y:S02]  /*2f60*/  USHF.R.S32.HI UR4, URZ, 0x1f, UR7 ;  /* 0x0000001fff047899 */ /* 0x000fe40008011407 */
[----:B------:R-:W-:-:S02]  /*2f70*/  USHF.R.U32.HI UR10, URZ, 0x4, UR10 ;  /* 0x00000004ff0a7899 */ /* 0x000fc4000801160a */
[----:B------:R-:W-:Y:S02]  /*2f80*/  ULEA.HI UR4, UR4, UR7, URZ, 0x7 ;  /* 0x0000000704047291 */ /* 0x000fe4000f8f38ff */
[----:B------:R-:W-:Y:S02]  /*2f90*/  ULOP3.LUT UR9, UR9, 0x3fff, URZ, 0xc0, !UPT ;  /* 0x00003fff09097892 */ /* 0x000fe4000f8ec0ff */
[----:B------:R-:W-:Y:S02]  /*2fa0*/  USHF.R.S32.HI UR4, URZ, 0x7, UR4 ;  /* 0x00000007ff047899 */ /* 0x000fe40008011404 */
[----:B------:R-:W-:Y:S02]  /*2fb0*/  ULOP3.LUT UR10, UR10, 0x3fff, URZ, 0xc0, !UPT ;  /* 0x00003fff0a0a7892 */ /* 0x000fe4000f8ec0ff */
[----:B------:R-:W-:Y:S01]  /*2fc0*/  UISETP.LT.AND UP0, UPT, UR4, 0x1, UPT ;  /* 0x000000010400788c */ /* 0x000fe2000bf01270 */
[----:B------:R-:W-:Y:S01]  /*2fd0*/  UMOV UR30, 0x0 ;  /* 0x00000000001e7882 */ /* 0x000fe20000000000 */
[----:B------:R-:W-:-:S02]  /*2fe0*/  UMOV UR31, 0x4200010 ;  /* 0x04200010001f7882 */ /* 0x000fc40000000000 */
[----:B------:R-:W-:Y:S01]  /*2ff0*/  USEL UR8, UR4, 0x1, !UP0 ;  /* 0x0000000104087887 */ /* 0x000fe2000c000000 */
[----:B------:R-:W-:Y:S01]  /*3000*/  UMOV UR28, 0x0 ;  /* 0x00000000001c7882 */ /* 0x000fe20000000000 */
[----:B------:R-:W-:Y:S01]  /*3010*/  UMOV UR29, 0x4200010 ;  /* 0x04200010001d7882 */ /* 0x000fe20000000000 */
[----:B------:R-:W-:Y:S01]  /*3020*/  UMOV UR26, 0x0 ;  /* 0x00000000001a7882 */ /* 0x000fe20000000000 */
[----:B------:R-:W-:Y:S01]  /*3030*/  UMOV UR27, 0x4200010 ;  /* 0x04200010001b7882 */ /* 0x000fe20000000000 */
[----:B------:R-:W-:Y:S01]  /*3040*/  UMOV UR24, 0x0 ;  /* 0x0000000000187882 */ /* 0x000fe20000000000 */
[----:B------:R-:W-:Y:S01]  /*3050*/  UMOV UR25, 0x4200010 ;  /* 0x0420001000197882 */ /* 0x000fe20000000000 */
[----:B------:R-:W-:Y:S01]  /*3060*/  UMOV UR22, 0x0 ;  /* 0x0000000000167882 */ /* 0x000fe20000000000 */
[----:B------:R-:W-:Y:S01]  /*3070*/  UMOV UR23, 0x4200010 ;  /* 0x0420001000177882 */ /* 0x000fe20000000000 */
[----:B------:R-:W-:Y:S02]  /*3080*/  ULOP3.LUT UR9, UR9, 0x10000, URZ, 0xfc, !UPT ;  /* 0x0001000009097892 */ /* 0x000fe4000f8efcff */
[----:B------:R-:W-:-:S02]  /*3090*/  ULOP3.LUT UR10, UR10, 0x10000, URZ, 0xfc, !UPT ;  /* 0x000100000a0a7892 */ /* 0x000fc4000f8efcff */
[----:B------:R-:W-:Y:S02]  /*30a0*/  UIADD3 UR8, UPT, UPT, -UR8, URZ, URZ ;  /* 0x000000ff08087290 */ /* 0x000fe4000fffe1ff */
[----:B---3--:R-:W-:Y:S01]  /*30b0*/  UISETP.GE.AND UP3, UPT, UR6, 0x1, UPT ;  /* 0x000000010600788c */ /* 0x008fe2000bf66270 */
[----:B------:R-:W-:Y:S01]  /*30c0*/  UMOV UR20, 0x0 ;  /* 0x0000000000147882 */ /* 0x000fe20000000000 */
[----:B------:R-:W-:Y:S01]  /*30d0*/  UMOV UR21, 0x4200010 ;  /* 0x0420001000157882 */ /* 0x000fe20000000000 */
[----:B------:R-:W-:Y:S01]  /*30e0*/  UMOV UR18, 0x0 ;  /* 0x0000000000127882 */ /* 0x000fe20000000000 */
[----:B-1----:R-:W-:Y:S01]  /*30f0*/  R2UR UR16, R0 ;  /* 0x00000000001072ca */ /* 0x002fe200000e0000 */
[----:B------:R-:W-:-:S14]  /*3100*/  UMOV UR19, 0x4200010 ;  /* 0x0420001000137882 */ /* 0x000fdc0000000000 */
.L_x_59:
[----:B------:R-:W-:Y:S02]  /*3110*/  LEA R0, R10, UR5, 0x3 ;  /* 0x000000050a007c11 */ /* 0x000fe4000f8e18ff */
[----:B------:R-:W-:Y:S02]  /*3120*/  SHF.L.U32 R5, R9, 0x1f, RZ ;  /* 0x0000001f09057819 */ /* 0x000fe400000006ff */
[----:B------:R-:W-:Y:S01]  /*3130*/  PLOP3.LUT P0, PT, PT, PT, UP3, 0x80, 0x8 ;  /* 0x000000000008781c */ /* 0x000fe20003f0f038 */
[----:B------:R-:W-:Y:S01]  /*3140*/  VIADD R3, R0, 0xa0 ;  /* 0x000000a000037836 */ /* 0x000fe20000000000 */
[----:B-1----:R-:W1:Y:S02]  /*3150*/  SYNCS.PHASECHK.TRANS64.TRYWAIT P1, [R0+URZ+0x90], R5 ;  /* 0x00009005000075a7 */ /* 0x002e6400080211ff */
[----:B-1-3--:R-:W-:Y:S09]  /*3160*/  @!P1 BRA `(.L_x_53) ;  /* 0x0000005000fc9947 */ /* 0x00aff20003800000 */
.L_x_146:
[----:B------:R-:W-:Y:S01]  /*3170*/  LEA R4, R10, UR5, 0x4 ;  /* 0x000000050a047c11 */ /* 0x000fe2000f8e20ff */
[----:B------:R-:W-:Y:S01]  /*3180*/  @UP3 ULEA UR7, UR14, UR5, 0x3 ;  /* 0x000000050e073291 */ /* 0x000fe2000f8e18ff */
[----:B------:R-:W-:Y:S01]  /*3190*/  PLOP3.LUT P2, PT, PT, PT, PT, 0x80, 0x8 ;  /* 0x000000000008781c */ /* 0x000fe20003f4f070 */
[----:B------:R-:W-:Y:S01]  /*31a0*/  ULEA UR6, UR15, UR5, 0x3 ;  /* 0x000000050f067291 */ /* 0x000fe2000f8e18ff */
[----:B------:R-:W-:Y:S01]  /*31b0*/  PRMT R3, RZ, 0x654, R3 ;  /* 0x00000654ff037816 */ /* 0x000fe20000000003 */
[----:B------:R-:W-:Y:S01]  /*31c0*/  ULEA.HI UR11, UR15, UR15, URZ, 0x1 ;  /* 0x0000000f0f0b7291 */ /* 0x000fe2000f8f08ff */
[----:B-1----:R-:W1:Y:S01]  /*31d0*/  LDS.128 R4, [R4+0x120] ;  /* 0x0001200004047984 */ /* 0x002e620000000c00 */
[----:B------:R-:W-:Y:S02]  /*31e0*/  @P0 SHF.L.U32 R2, R8, 0x1f, RZ ;  /* 0x0000001f08020819 */ /* 0x000fe400000006ff */
[----:B------:R-:W-:Y:S01]  /*31f0*/  SHF.L.U32 R0, R11, 0x1f, RZ ;  /* 0x0000001f0b007819 */ /* 0x000fe200000006ff */
[----:B------:R-:W-:Y:S01]  /*3200*/  @!PT LDS RZ, [RZ] ;  /* 0x00000000fffff984 */ /* 0x000fe20000000800 */
[----:B------:R-:W-:Y:S01]  /*3210*/  @!PT LDS RZ, [RZ] ;  /* 0x00000000fffff984 */ /* 0x000fe20000000800 */
[----:B------:R-:W-:Y:S01]  /*3220*/  @!PT LDS RZ, [RZ] ;  /* 0x00000000fffff984 */ /* 0x000fe20000000800 */
[----:B------:R-:W-:Y:S01]  /*3230*/  @!PT LDS RZ, [RZ] ;  /* 0x00000000fffff984 */ /* 0x000fe20000000800 */
[----:B------:R2:W-:Y:S06]  /*3240*/  MEMBAR.ALL.CTA ;  /* 0x0000000000007992 */ /* 0x0005ec0000008000 */
[----:B--2---:R-:W2:Y:S02]  /*3250*/  FENCE.VIEW.ASYNC.S ;  /* 0x00000000000073c6 */ /* 0x004ea40000000000 */
[----:B--2---:R2:W-:Y:S01]  /*3260*/  SYNCS.ARRIVE.TRANS64.RED.A1T0 RZ, [R3+URZ], RZ ;  /* 0x000000ff03ff79a7 */ /* 0x0045e200081004ff */
[----:B------:R2:W3:Y:S01]  /*3270*/  @P0 SYNCS.PHASECHK.TRANS64.TRYWAIT P2, [UR7], R2 ;  /* 0x00000002ff0005a7 */ /* 0x0004e20008041107 */
[----:B------:R-:W-:-:S02]  /*3280*/  USHF.L.U32 UR7, UR11, 0x6, URZ ;  /* 0x000000060b077899 */ /* 0x000fc400080006ff */
[----:B------:R-:W-:Y:S01]  /*3290*/  ULOP3.LUT UR11, UR11, 0xffe, URZ, 0xc0, !UPT ;  /* 0x00000ffe0b0b7892 */ /* 0x000fe2000f8ec0ff */
[----:B-1----:R-:W-:Y:S01]  /*32a0*/  LOP3.LUT P1, RZ, R6, 0x1, RZ, 0xc0, !PT ;  /* 0x0000000106ff7812 */ /* 0x002fe2000782c0ff */
[----:B------:R-:W-:Y:S02]  /*32b0*/  ULOP3.LUT UR7, UR7, 0xffffff80, URZ, 0xc0, !UPT ;  /* 0xffffff8007077892 */ /* 0x000fe4000f8ec0ff */
[----:B------:R-:W-:Y:S02]  /*32c0*/  UIADD3 UR11, UPT, UPT, -UR11, UR15, URZ ;  /* 0x0000000f0b0b7290 */ /* 0x000fe4000fffe1ff */
[----:B------:R-:W-:-:S04]  /*32d0*/  UIADD3 UR7, UPT, UPT, UR16, UR7, URZ ;  /* 0x0000000710077290 */ /* 0x000fc8000fffe0ff */
[----:B------:R-:W-:Y:S01]  /*32e0*/  ULEA UR7, UR11, UR7, 0x14 ;  /* 0x000000070b077291 */ /* 0x000fe2000f8ea0ff */
[----:B------:R-:W1:Y:S02]  /*32f0*/  SYNCS.PHASECHK.TRANS64.TRYWAIT P0, [UR6+0xd0], R0 ;  /* 0x0000d000ff0075a7 */ /* 0x000e640008001106 */
[----:B-123--:R-:W-:Y:S09]  /*3300*/  @!P0 BRA `(.L_x_54) ;  /* 0x0000005000a88947 */ /* 0x00eff20003800000 */
.L_x_148:
[----:B------:R-:W-:Y:S01]  /*3310*/  IADD3 R10, PT, PT, R10, 0x1, RZ ;  /* 0x000000010a0a7810 */ /* 0x000fe20007ffe0ff */
[----:B------:R-:W-:Y:S06]  /*3320*/  BRA.U !UP3, `(.L_x_55) ;  /* 0x000000050b107547 */ /* 0x000fec000b800000 */
[----:B------:R-:W-:Y:S01]  /*3330*/  UPLOP3.LUT UP4, UPT, UPT, UPT, UPT, 0x40, 0x4 ;  /* 0x000000000004789c */ /* 0x000fe20003f8e870 */
[----:B------:R-:W-:Y:S01]  /*3340*/  UMOV UR13, UR8 ;  /* 0x00000008000d7c82 */ /* 0x000fe20008000000 */
[----:B------:R-:W-:Y:S01]  /*3350*/  UMOV UR12, UR4 ;  /* 0x00000004000c7c82 */ /* 0x000fe20008000000 */
[----:B------:R-:W-:-:S08]  /*3360*/  UMOV UR17, UR14 ;  /* 0x0000000e00117c82 */ /* 0x000fd00008000000 */
.L_x_58:
[----:B------:R-:W-:Y:S02]  /*3370*/  UIADD3 UR13, UPT, UPT, UR13, 0x1, URZ ;  /* 0x000000010d0d7890 */ /* 0x000fe4000fffe0ff */
[----:B--2---:R-:W-:Y:S02]  /*3380*/  ULEA UR11, UR17, UR5, 0x3 ;  /* 0x00000005110b7291 */ /* 0x004fe4000f8e18ff */
[----:B------:R-:W-:Y:S01]  /*3390*/  UISETP.NE.AND UP0, UPT, UR13, URZ, UPT ;  /* 0x000000ff0d00728c */ /* 0x000fe2000bf05270 */
[----:B---3--:R-:W-:Y:S10]  /*33a0*/  @P2 BRA `(.L_x_56) ;  /* 0x00000000000c2947 */ /* 0x008ff40003800000 */
[----:B-1----:R-:W-:Y:S04]  /*33b0*/  SHF.L.U32 R3, R8, 0x1f, RZ ;  /* 0x0000001f08037819 */ /* 0x002fe800000006ff */
[----:B------:R-:W1:Y:S02]  /*33c0*/  SYNCS.PHASECHK.TRANS64.TRYWAIT P0, [UR11], R3 ;  /* 0x00000003ff0075a7 */ /* 0x000e64000800110b */
[----:B-1----:R-:W-:Y:S05]  /*33d0*/  @!P0 BRA `(.L_x_57) ;  /* 0x00000050008c8947 */ /* 0x002fea0003800000 */
.L_x_56:
[----:B------:R-:W-:Y:S01]  /*33e0*/  UISETP.NE.AND UP1, UPT, UR12, 0x1, UPT ;  /* 0x000000010c00788c */ /* 0x000fe2000bf25270 */
[----:B------:R-:W-:Y:S01]  /*33f0*/  PLOP3.LUT P2, PT, PT, PT, PT, 0x80, 0x8 ;  /* 0x000000000008781c */ /* 0x000fe20003f4f070 */
[----:B------:R-:W-:Y:S02]  /*3400*/  UIADD3 UR14, UPT, UPT, UR17, 0x1, URZ ;  /* 0x00000001110e7890 */ /* 0x000fe4000fffe0ff */
[----:B------:R-:W-:Y:S02]  /*3410*/  ULEA UR64, UR17, UR10, 0xb ;  /* 0x0000000a11407291 */ /* 0x000fe4000f8e58ff */
[----:B------:R-:W-:Y:S01]  /*3420*/  UISETP.NE.AND UP2, UPT, UR14, 0x4, UPT ;  /* 0x000000040e00788c */ /* 0x000fe2000bf45270 */
[----:B------:R-:W-:Y:S01]  /*3430*/  PLOP3.LUT P0, PT, PT, PT, UP1, 0x80, 0x8 ;  /* 0x000000000008781c */ /* 0x000fe20003f0f018 */
[----:B------:R-:W-:Y:S02]  /*3440*/  ULEA UR62, UR17, UR9, 0xa ;  /* 0x00000009113e7291 */ /* 0x000fe4000f8e50ff */
[----:B------:R-:W-:Y:S02]  /*3450*/  USEL UR35, URZ, 0x1, UP2 ;  /* 0x00000001ff237887 */ /* 0x000fe40009000000 */
[----:B------:R-:W-:Y:S02]  /*3460*/  USEL UR14, UR14, URZ, UP2 ;  /* 0x000000ff0e0e7287 */ /* 0x000fe40009000000 */
[----:B------:R-:W-:Y:S02]  /*3470*/  UIADD3 UR60, UPT, UPT, UR64, 0x2, URZ ;  /* 0x00000002403c7890 */ /* 0x000fe4000fffe0ff */
[----:B------:R-:W-:Y:S01]  /*3480*/  @UP1 ULEA UR34, UR14, UR5, 0x3 ;  /* 0x000000050e221291 */ /* 0x000fe2000f8e18ff */
[----:B------:R-:W-:Y:S01]  /*3490*/  LOP3.LUT R8, R8, UR35, RZ, 0x3c, !PT ;  /* 0x0000002308087c12 */ /* 0x000fe2000f8e3cff */
[----:B------:R-:W-:Y:S02]  /*34a0*/  UIADD3 UR58, UPT, UPT, UR62, 0x2, URZ ;  /* 0x000000023e3a7890 */ /* 0x000fe4000fffe0ff */
[----:B------:R-:W-:Y:S01]  /*34b0*/  UIADD3 UR56, UPT, UPT, UR64, 0x4, URZ ;  /* 0x0000000440387890 */ /* 0x000fe2000fffe0ff */
[----:B-1----:R-:W-:Y:S01]  /*34c0*/  @P0 SHF.L.U32 R0, R8, 0x1f, RZ ;  /* 0x0000001f08000819 */ /* 0x002fe200000006ff */
[----:B------:R-:W-:Y:S02]  /*34d0*/  UIADD3 UR54, UPT, UPT, UR62, 0x4, URZ ;  /* 0x000000043e367890 */ /* 0x000fe4000fffe0ff */
[----:B------:R-:W-:Y:S01]  /*34e0*/  UIADD3 UR52, UPT, UPT, UR64, 0x6, URZ ;  /* 0x0000000640347890 */ /* 0x000fe2000fffe0ff */
[----:B------:R2:W3:Y:S01]  /*34f0*/  @P0 SYNCS.PHASECHK.TRANS64.TRYWAIT P2, [UR34], R0 ;  /* 0x00000000ff0005a7 */ /* 0x0004e20008041122 */
[----:B------:R-:W-:Y:S02]  /*3500*/  UIADD3 UR50, UPT, UPT, UR62, 0x6, URZ ;  /* 0x000000063e327890 */ /* 0x000fe4000fffe0ff */
        /* <DEDUP_REMOVED lines=9> */
[----:B------:R-:W-:Y:S01]  /*35a0*/  UIADD3 UR12, UPT, UPT, UR12, -0x1, URZ ;  /* 0xffffffff0c0c7890 */ /* 0x000fe2000fffe0ff */
[----:B------:R-:W-:Y:S01]  /*35b0*/  UMOV UR65, 0x40004040 ;  /* 0x4000404000417882 */ /* 0x000fe20000000000 */
[----:B------:R-:W-:Y:S01]  /*35c0*/  UMOV UR63, 0x40004040 ;  /* 0x40004040003f7882 */ /* 0x000fe20000000000 */
[----:B------:R-:W-:Y:S01]  /*35d0*/  UMOV UR61, 0x40004040 ;  /* 0x40004040003d7882 */ /* 0x000fe20000000000 */
[----:B------:R2:W-:Y:S01]  /*35e0*/  UTCHMMA gdesc[UR62], gdesc[UR64], tmem[UR7], tmem[UR32], idesc[UR33], UP4 ;  /* 0x00ff20403e0075ea */ /* 0x0005e2000a000007 */
[----:B------:R-:W-:Y:S01]  /*35f0*/  UPLOP3.LUT UP4, UPT, UPT, UPT, UPT, 0x80, 0x8 ;  /* 0x000000000008789c */ /* 0x000fe20003f8f070 */
[----:B------:R-:W-:Y:S01]  /*3600*/  UMOV UR59, 0x40004040 ;  /* 0x40004040003b7882 */ /* 0x000fe20000000000 */
[----:B------:R-:W-:Y:S01]  /*3610*/  UMOV UR57, 0x40004040 ;  /* 0x4000404000397882 */ /* 0x000fe20000000000 */
[----:B------:R2:W-:Y:S01]  /*3620*/  UTCHMMA gdesc[UR58], gdesc[UR60], tmem[UR7], tmem[UR30], idesc[UR31], UPT ;  /* 0x00ff1e3c3a0075ea */ /* 0x0005e2000b800007 */
        /* <DEDUP_REMOVED lines=14> */
[----:B------:R-:W-:Y:S01]  /*3710*/  UMOV UR35, 0x40004040 ;  /* 0x4000404000237882 */ /* 0x000fe20000000000 */
[----:B------:R2:W-:Y:S01]  /*3720*/  UTCHMMA gdesc[UR38], gdesc[UR40], tmem[UR7], tmem[UR20], idesc[UR21], UPT ;  /* 0x00ff1428260075ea */ /* 0x0005e2000b800007 */
[----:B------:R2:W-:Y:S01]  /*3730*/  UTCHMMA gdesc[UR34], gdesc[UR36], tmem[UR7], tmem[UR18], idesc[UR19], UPT ;  /* 0x00ff1224220075ea */ /* 0x0005e2000b800007 */
[----:B------:R2:W-:Y:S01]  /*3740*/  UTCBAR [UR11], URZ ;  /* 0x000000ff0b0073e9 */ /* 0x0005e200080000ff */
[----:B------:R-:W-:Y:S01]  /*3750*/  UMOV UR17, UR14 ;  /* 0x0000000e00117c82 */ /* 0x000fe20008000000 */
[----:B------:R-:W-:Y:S05]  /*3760*/  BRA.U UP0, `(.L_x_58) ;  /* 0xfffffffd00007547 */ /* 0x000fea000b83ffff */
.L_x_55:
[----:B------:R-:W-:Y:S01]  /*3770*/  UIADD3 UR15, UPT, UPT, UR15, 0x1, URZ ;  /* 0x000000010f0f7890 */ /* 0x000fe2000fffe0ff */
[C---:B------:R-:W-:Y:S01]  /*3780*/  ISETP.NE.AND P0, PT, R10.reuse, 0x2, PT ;  /* 0x000000020a00780c */ /* 0x040fe20003f05270 */
[----:B--2---:R-:W-:Y:S02]  /*3790*/  UIADD3 UR7, UPT, UPT, UR6, 0xb0, URZ ;  /* 0x000000b006077890 */ /* 0x004fe4000fffe0ff */
[----:B------:R-:W-:Y:S01]  /*37a0*/  UISETP.NE.AND UP0, UPT, UR15, 0x4, UPT ;  /* 0x000000040f00788c */ /* 0x000fe2000bf05270 */
[----:B-1----:R-:W-:Y:S02]  /*37b0*/  SEL R0, RZ, 0x1, P0 ;  /* 0x00000001ff007807 */ /* 0x002fe40000000000 */
[----:B------:R-:W-:Y:S01]  /*37c0*/  SEL R10, R10, RZ, P0 ;  /* 0x000000ff0a0a7207 */ /* 0x000fe20000000000 */
[----:B------:R-:W-:Y:S01]  /*37d0*/  USEL UR6, URZ, 0x1, UP0 ;  /* 0x00000001ff067887 */ /* 0x000fe20008000000 */
[----:B------:R-:W-:Y:S01]  /*37e0*/  LOP3.LUT R9, R9, R0, RZ, 0x3c, !PT ;  /* 0x0000000009097212 */ /* 0x000fe200078e3cff */
[----:B------:R-:W-:Y:S01]  /*37f0*/  USEL UR15, UR15, URZ, UP0 ;  /* 0x000000ff0f0f7287 */ /* 0x000fe20008000000 */
[----:B------:R1:W-:Y:S03]  /*3800*/  UTCBAR [UR7], URZ ;  /* 0x000000ff070073e9 */ /* 0x0003e600080000ff */
[----:B------:R-:W-:Y:S01]  /*3810*/  LOP3.LUT R11, R11, UR6, RZ, 0x3c, !PT ;  /* 0x000000060b0b7c12 */ /* 0x000fe2000f8e3cff */
[----:B------:R-:W-:Y:S07]  /*3820*/  @P1 BRA `(.L_x_59) ;  /* 0xfffffff800381947 */ /* 0x000fee000383ffff */
[----:B------:R-:W2:Y:S01]  /*3830*/  S2UR UR4, SR_CgaCtaId ;  /* 0x00000000000479c3 */ /* 0x000ea20000008800 */
[----:B------:R-:W-:Y:S01]  /*3840*/  ELECT P0, URZ, PT ;  /* 0x0000000000ff782f */ /* 0x000fe20003800000 */
[----:B------:R-:W-:Y:S01]  /*3850*/  IMAD.MOV.U32 R0, RZ, RZ, 0x1 ;  /* 0x00000001ff007424 */ /* 0x000fe200078e00ff */
[----:B------:R-:W-:Y:S01]  /*3860*/  UIADD3 UR5, UPT, UPT, UR5, 0xd0, URZ ;  /* 0x000000d005057890 */ /* 0x000fe2000fffe0ff */
[----:B------:R-:W-:Y:S01]  /*3870*/  SHF.L.U32 R3, R11, 0x1f, RZ ;  /* 0x0000001f0b037819 */ /* 0x000fe200000006ff */
[----:B------:R-:W-:-:S03]  /*3880*/  UMOV UR6, 0x40 ;  /* 0x0000004000067882 */ /* 0x000fc60000000000 */
[----:B------:R-:W-:Y:S01]  /*3890*/  UVIRTCOUNT.DEALLOC.SMPOOL 0x80 ;  /* 0x000000800000784c */ /* 0x000fe20000000000 */
[----:B--2---:R-:W-:Y:S02]  /*38a0*/  ULEA UR4, UR4, UR6, 0x18 ;  /* 0x0000000604047291 */ /* 0x004fe4000f8ec0ff */
[----:B------:R-:W-:-:S07]  /*38b0*/  ULEA UR6, UR15, UR5, 0x3 ;  /* 0x000000050f067291 */ /* 0x000fce000f8e18ff */
[----:B------:R2:W-:Y:S02]  /*38c0*/  @P0 STS.U8 [UR4+0x1c], R0 ;  /* 0x00001c00ff000988 */ /* 0x0005e40008000004 */
[----:B------:R-:W4:Y:S02]  /*38d0*/  SYNCS.PHASECHK.TRANS64.TRYWAIT P0, [UR6], R3 ;  /* 0x00000003ff0075a7 */ /* 0x000f240008001106 */
[----:B--2-4-:R-:W-:Y:S05]  /*38e0*/  @!P0 BRA `(.L_x_60) ;  /* 0x0000004c00608947 */ /* 0x014fea0003800000 */
.L_x_151:
[----:B-1----:R-:W-:-:S04]  /*38f0*/  UIADD3 UR7, UPT, UPT, UR15, 0x1, URZ ;  /* 0x000000010f077890 */ /* 0x002fc8000fffe0ff */
[----:B------:R-:W-:-:S04]  /*3900*/  UISETP.NE.AND UP0, UPT, UR7, 0x4, UPT ;  /* 0x000000040700788c */ /* 0x000fc8000bf05270 */
[----:B------:R-:W-:Y:S02]  /*3910*/  USEL UR8, URZ, 0x1, UP0 ;  /* 0x00000001ff087887 */ /* 0x000fe40008000000 */
[----:B------:R-:W-:-:S04]  /*3920*/  USEL UR7, UR7, URZ, UP0 ;  /* 0x000000ff07077287 */ /* 0x000fc80008000000 */
[----:B------:R-:W-:Y:S01]  /*3930*/  ULEA UR6, UR7, UR5, 0x3 ;  /* 0x0000000507067291 */ /* 0x000fe2000f8e18ff */
[----:B------:R-:W-:-:S04]  /*3940*/  LOP3.LUT R2, R11, UR8, RZ, 0x3c, !PT ;  /* 0x000000080b027c12 */ /* 0x000fc8000f8e3cff */
[----:B--2---:R-:W-:-:S04]  /*3950*/  SHF.L.U32 R3, R2, 0x1f, RZ ;  /* 0x0000001f02037819 */ /* 0x004fc800000006ff */
[----:B------:R-:W1:Y:S02]  /*3960*/  SYNCS.PHASECHK.TRANS64.TRYWAIT P0, [UR6], R3 ;  /* 0x00000003ff0075a7 */ /* 0x000e640008001106 */
[----:B-1----:R-:W-:Y:S05]  /*3970*/  @!P0 BRA `(.L_x_61) ;  /* 0x0000004c00548947 */ /* 0x002fea0003800000 */
.L_x_153:
        /* <DEDUP_REMOVED lines=9> */
.L_x_155:
[----:B------:R-:W-:-:S04]  /*3a10*/  UIADD3 UR7, UPT, UPT, UR7, 0x1, URZ ;  /* 0x0000000107077890 */ /* 0x000fc8000fffe0ff */
[----:B------:R-:W-:-:S04]  /*3a20*/  UISETP.NE.AND UP0, UPT, UR7, 0x4, UPT ;  /* 0x000000040700788c */ /* 0x000fc8000bf05270 */
[----:B------:R-:W-:Y:S02]  /*3a30*/  USEL UR6, URZ, 0x1, UP0 ;  /* 0x00000001ff067887 */ /* 0x000fe40008000000 */
[----:B------:R-:W-:-:S04]  /*3a40*/  USEL UR7, UR7, URZ, UP0 ;  /* 0x000000ff07077287 */ /* 0x000fc80008000000 */
[----:B------:R-:W-:Y:S01]  /*3a50*/  ULEA UR7, UR7, UR5, 0x3 ;  /* 0x0000000507077291 */ /* 0x000fe2000f8e18ff */
[----:B-1----:R-:W-:-:S04]  /*3a60*/  LOP3.LUT R3, R2, UR6, RZ, 0x3c, !PT ;  /* 0x0000000602037c12 */ /* 0x002fc8000f8e3cff */
[----:B------:R-:W-:-:S04]  /*3a70*/  SHF.L.U32 R3, R3, 0x1f, RZ ;  /* 0x0000001f03037819 */ /* 0x000fc800000006ff */
[----:B------:R-:W1:Y:S02]  /*3a80*/  SYNCS.PHASECHK.TRANS64.TRYWAIT P0, [UR7], R3 ;  /* 0x00000003ff0075a7 */ /* 0x000e640008001107 */
[----:B-1----:R-:W-:Y:S05]  /*3a90*/  @!P0 BRA `(.L_x_63) ;  /* 0x0000004c003c8947 */ /* 0x002fea0003800000 */
.L_x_157:
[----:B------:R-:W-:Y:S01]  /*3aa0*/  NOP ;  /* 0x0000000000007918 */ /* 0x000fe20000000000 */
[----:B-1----:R-:W1:Y:S01]  /*3ab0*/  LDS R0, [UR4+0x14] ;  /* 0x00001404ff007984 */ /* 0x002e620008000800 */
[----:B------:R-:W-:Y:S01]  /*3ac0*/  ULOP3.LUT UR6, UR16, 0xffff, URZ, 0xc0, !UPT ;  /* 0x0000ffff10067892 */ /* 0x000fe2000f8ec0ff */
[----:B------:R-:W-:Y:S01]  /*3ad0*/  UMOV UR8, 0xffff ;  /* 0x0000ffff00087882 */ /* 0x000fe20000000000 */
[----:B------:R-:W-:Y:S02]  /*3ae0*/  UMOV UR5, 0x1 ;  /* 0x0000000100057882 */ /* 0x000fe40000000000 */
[----:B------:R-:W-:-:S04]  /*3af0*/  USHF.R.U32.HI UR6, URZ, 0x5, UR6 ;  /* 0x00000005ff067899 */ /* 0x000fc80008011606 */
[----:B------:R-:W-:Y:S02]  /*3b00*/  USHF.L.U32 UR8, UR8, UR6, URZ ;  /* 0x0000000608087299 */ /* 0x000fe400080006ff */
[----:B------:R-:W-:-:S04]  /*3b10*/  USHF.L.U32 UR5, UR5, UR6, URZ ;  /* 0x0000000605057299 */ /* 0x000fc800080006ff */
[----:B-1----:R-:W-:-:S04]  /*3b20*/  LOP3.LUT R0, R0, UR8, RZ, 0xc0, !PT ;  /* 0x0000000800007c12 */ /* 0x002fc8000f8ec0ff */
[----:B------:R-:W-:-:S13]  /*3b30*/  ISETP.NE.AND P0, PT, R0, UR8, PT ;  /* 0x0000000800007c0c */ /* 0x000fda000bf05270 */
[----:B------:R-:W-:Y:S05]  /*3b40*/  @P0 BRA `(.L_x_64) ;  /* 0x0000000000580947 */ /* 0x000fea0003800000 */
[----:B------:R-:W1:Y:S02]  /*3b50*/  LDS R0, [UR4+0x18] ;  /* 0x00001804ff007984 */ /* 0x000e640008000800 */
[----:B-1----:R-:W-:-:S04]  /*3b60*/  LOP3.LUT R0, R0, UR5, RZ, 0xc0, !PT ;  /* 0x0000000500007c12 */ /* 0x002fc8000f8ec0ff */
[----:B------:R-:W-:-:S13]  /*3b70*/  ISETP.NE.AND P0, PT, R0, UR5, PT ;  /* 0x0000000500007c0c */ /* 0x000fda000bf05270 */
[----:B------:R-:W-:Y:S05]  /*3b80*/  @P0 BRA `(.L_x_65) ;  /* 0x00000000003c0947 */ /* 0x000fea0003800000 */
[----:B------:R-:W1:Y:S01]  /*3b90*/  S2R R2, SR_LANEID ;  /* 0x0000000000027919 */ /* 0x000e620000000000 */
[----:B------:R-:W-:Y:S01]  /*3ba0*/  ULOP3.LUT UR8, URZ, UR8, URZ, 0x33, !UPT ;  /* 0x00000008ff087292 */ /* 0x000fe2000f8e33ff */
[----:B------:R-:W-:Y:S01]  /*3bb0*/  LOP3.LUT R4, RZ, UR5, RZ, 0x33, !PT ;  /* 0x00000005ff047c12 */ /* 0x000fe2000f8e33ff */
[----:B------:R-:W-:Y:S02]  /*3bc0*/  VOTEU.ANY UR7, UPT, PT ;  /* 0x0000000000077886 */ /* 0x000fe400038e0100 */
[----:B------:R-:W-:Y:S01]  /*3bd0*/  UFLO.U32 UR7, UR7 ;  /* 0x00000007000772bd */ /* 0x000fe200080e0000 */
[----:B------:R-:W2:Y:S01]  /*3be0*/  REDUX UR5, R4 ;  /* 0x00000000040573c4 */ /* 0x000ea20000000000 */
[----:B------:R-:W-:-:S06]  /*3bf0*/  IMAD.U32 R0, RZ, RZ, UR8 ;  /* 0x00000008ff007e24 */ /* 0x000fcc000f8e00ff */
[----:B------:R4:W-:Y:S01]  /*3c00*/  UTCATOMSWS.AND URZ, UR8 ;  /* 0x0000000800ff79e3 */ /* 0x0009e20008000000 */
[----:B------:R-:W3:Y:S01]  /*3c10*/  REDUX UR6, R0 ;  /* 0x00000000000673c4 */ /* 0x000ee20000000000 */
[----:B-1----:R-:W-:Y:S01]  /*3c20*/  ISETP.EQ.U32.AND P0, PT, R2, UR7, PT ;  /* 0x0000000702007c0c */ /* 0x002fe2000bf02070 */
[----:B--2---:R-:W-:Y:S01]  /*3c30*/  IMAD.U32 R2, RZ, RZ, UR5 ;  /* 0x00000005ff027e24 */ /* 0x004fe2000f8e00ff */
[----:B---3--:R-:W-:-:S11]  /*3c40*/  MOV R3, UR6 ;  /* 0x0000000600037c02 */ /* 0x008fd60008000f00 */
[----:B------:R4:W-:Y:S04]  /*3c50*/  @P0 ATOMS.AND RZ, [UR4+0x14], R3 ;  /* 0x00001403ffff098c */ /* 0x0009e8000a800004 */
[----:B------:R4:W-:Y:S01]  /*3c60*/  @P0 ATOMS.AND RZ, [UR4+0x18], R2 ;  /* 0x00001802ffff098c */ /* 0x0009e2000a800004 */
[----:B------:R-:W-:Y:S05]  /*3c70*/  BRA `(.L_x_66) ;  /* 0x0000000000147947 */ /* 0x000fea0003800000 */
.L_x_65:
[----:B------:R-:W-:Y:S02]  /*3c80*/  MOV R2, 0x3ca0 ;  /* 0x00003ca000027802 */ /* 0x000fe40000000f00 */
[----:B---3-5:R-:W-:Y:S05]  /*3c90*/  CALL.REL.NOINC `($__internal_0_$__cuda_sm10x_tcgen05_guardrail_trap_col_being_dealloced_not_returned_by_alloc) ;  /* 0x0000005000247944 */ /* 0x028fea0003c00000 */
[----:B------:R-:W-:Y:S05]  /*3ca0*/  BRA `(.L_x_66) ;  /* 0x0000000000087947 */ /* 0x000fea0003800000 */
.L_x_64:
[----:B------:R-:W-:Y:S02]  /*3cb0*/  MOV R2, 0x3cd0 ;  /* 0x00003cd000027802 */ /* 0x000fe40000000f00 */
[----:B---3-5:R-:W-:Y:S05]  /*3cc0*/  CALL.REL.NOINC `($__internal_2_$__cuda_sm10x_tcgen05_guardrail_trap_unallocated_columns_being_dealloced) ;  /* 0x0000005000307944 */ /* 0x028fea0003c00000 */
.L_x_66:
[----:B------:R-:W-:Y:S01]  /*3cd0*/  NOP ;  /* 0x0000000000007918 */ /* 0x000fe20000000000 */
[----:B----4-:R-:W-:Y:S05]  /*3ce0*/  EXIT ;  /* 0x000000000000794d */ /* 0x010fea0003800000 */
.L_x_48:
[----:B------:R-:W-:-:S09]  /*3cf0*/  UISETP.NE.OR UP2, UPT, UR8, 0x3, !UP2 ;  /* 0x000000030800788c */ /* 0x000fd2000d745670 */
[----:B------:R-:W-:Y:S05]  /*3d00*/  BRA.U UP2, `(.L_x_67) ;  /* 0x0000001102147547 */ /* 0x000fea000b800000 */
[----:B------:R-:W1:Y:S01]  /*3d10*/  LDC R0, c[0x0][0xb30] ;  /* 0x0002cc00ff007b82 */ /* 0x000e620000000800 */
[----:B------:R-:W2:Y:S01]  /*3d20*/  LDCU.64 UR8, c[0x0][0x888] ;  /* 0x00011100ff0877ac */ /* 0x000ea20008000a00 */
[----:B------:R-:W-:Y:S02]  /*3d30*/  HFMA2 R25, -RZ, RZ, 0, 0 ;  /* 0x00000000ff197431 */ /* 0x000fe400000001ff */
[----:B------:R-:W-:Y:S01]  /*3d40*/  IMAD.MOV.U32 R32, RZ, RZ, 0x1 ;  /* 0x00000001ff207424 */ /* 0x000fe200078e00ff */
[----:B------:R-:W-:Y:S01]  /*3d50*/  MOV R23, 0x1000 ;  /* 0x0000100000177802 */ /* 0x000fe20000000f00 */
[----:B------:R-:W4:Y:S01]  /*3d60*/  LDCU.64 UR4, c[0x0][0x890] ;  /* 0x00011200ff0477ac */ /* 0x000f220008000a00 */
[----:B------:R-:W-:Y:S01]  /*3d70*/  IMAD.MOV.U32 R27, RZ, RZ, RZ ;  /* 0x000000ffff1b7224 */ /* 0x000fe200078e00ff */
[----:B------:R-:W3:Y:S01]  /*3d80*/  LDC R19, c[0x0][0x370] ;  /* 0x0000dc00ff137b82 */ /* 0x000ee20000000800 */
[----:B------:R-:W-:Y:S01]  /*3d90*/  UMOV UR7, 0x400 ;  /* 0x0000040000077882 */ /* 0x000fe20000000000 */
[----:B------:R-:W-:-:S02]  /*3da0*/  UPLOP3.LUT UP1, UPT, UPT, UPT, UPT, 0x40, 0x4 ;  /* 0x000000000004789c */ /* 0x000fc40003f2e870 */
[----:B------:R-:W-:-:S04]  /*3db0*/  ULEA UR7, UR37, UR7, 0x18 ;  /* 0x0000000725077291 */ /* 0x000fc8000f8ec0ff */
[----:B------:R-:W3:Y:S01]  /*3dc0*/  LDC R2, c[0x0][0xb0c] ;  /* 0x0002c300ff027b82 */ /* 0x000ee20000000800 */
[----:B------:R-:W-:Y:S02]  /*3dd0*/  UIADD3 UR13, UPT, UPT, UR7, 0x58, URZ ;  /* 0x00000058070d7890 */ /* 0x000fe4000fffe0ff */
[----:B--2---:R-:W-:Y:S02]  /*3de0*/  UISETP.NE.U32.AND UP2, UPT, UR8, URZ, UPT ;  /* 0x000000ff0800728c */ /* 0x004fe4000bf45070 */
[----:B------:R-:W-:Y:S02]  /*3df0*/  UIADD3 UR33, UPT, UPT, UR7, 0x40, URZ ;  /* 0x0000004007217890 */ /* 0x000fe4000fffe0ff */
[----:B----4-:R-:W-:Y:S01]  /*3e00*/  UISETP.NE.U32.AND UP3, UPT, UR4, URZ, UPT ;  /* 0x000000ff0400728c */ /* 0x010fe2000bf65070 */
[----:B------:R-:W2:Y:S01]  /*3e10*/  LDC R18, c[0x0][0xb20] ;  /* 0x0002c800ff127b82 */ /* 0x000ea20000000800 */
[----:B-1----:R-:W-:Y:S01]  /*3e20*/  ISETP.NE.AND P1, PT, R0, 0x1, PT ;  /* 0x000000010000780c */ /* 0x002fe20003f25270 */
[----:B------:R-:W-:-:S02]  /*3e30*/  UISETP.NE.AND.EX UP2, UPT, UR9, URZ, UPT, UP2 ;  /* 0x000000ff0900728c */ /* 0x000fc4000bf45320 */
[----:B------:R-:W-:Y:S02]  /*3e40*/  UIADD3 UR25, UPT, UPT, UR7, 0x48, URZ ;  /* 0x0000004807197890 */ /* 0x000fe4000fffe0ff */
[----:B------:R-:W-:Y:S02]  /*3e50*/  UIADD3 UR17, UPT, UPT, UR7, 0x50, URZ ;  /* 0x0000005007117890 */ /* 0x000fe4000fffe0ff */
[----:B------:R-:W1:Y:S01]  /*3e60*/  LDC.64 R36, c[0x0][0x348] ;  /* 0x0000d200ff247b82 */ /* 0x000e620000000a00 */
[----:B------:R-:W-:Y:S02]  /*3e70*/  UPRMT UR13, UR37, 0x654, UR13 ;  /* 0x00000654250d7896 */ /* 0x000fe4000800000d */
[----:B------:R-:W-:-:S05]  /*3e80*/  UISETP.NE.AND.EX UP3, UPT, UR5, URZ, UPT, UP3 ;  /* 0x000000ff0500728c */ /* 0x000fca000bf65330 */
[----:B------:R-:W4:Y:S08]  /*3e90*/  LDC.64 R16, c[0x0][0xb10] ;  /* 0x0002c400ff107b82 */ /* 0x000f300000000a00 */
[----:B------:R-:W1:Y:S08]  /*3ea0*/  LDC.64 R6, c[0x0][0xb18] ;  /* 0x0002c600ff067b82 */ /* 0x000e700000000a00 */
[----:B------:R-:W1:Y:S08]  /*3eb0*/  LDC.64 R4, c[0x0][0xb28] ;  /* 0x0002ca00ff047b82 */ /* 0x000e700000000a00 */
[----:B--23--:R-:W1:Y:S02]  /*3ec0*/  LDC R22, c[0x0][0x374] ;  /* 0x0000dd00ff167b82 */ /* 0x00ce640000000800 */
.L_x_78:
[----:B------:R-:W-:Y:S02]  /*3ed0*/  LEA R0, R27, UR7, 0x3 ;  /* 0x000000071b007c11 */ /* 0x000fe4000f8e18ff */
[----:B------:R-:W-:Y:S02]  /*3ee0*/  SHF.L.U32 R3, R25, 0x1f, RZ ;  /* 0x0000001f19037819 */ /* 0x000fe400000006ff */
[----:B------:R-:W-:Y:S02]  /*3ef0*/  LEA R28, R27, UR7, 0x4 ;  /* 0x000000071b1c7c11 */ /* 0x000fe4000f8e20ff */
[----:B--2---:R-:W2:Y:S02]  /*3f00*/  SYNCS.PHASECHK.TRANS64.TRYWAIT P0, [R0+URZ+0x90], R3 ;  /* 0x00009003000075a7 */ /* 0x004ea400080011ff */
[----:B--2---:R-:W-:Y:S05]  /*3f10*/  @!P0 BRA `(.L_x_68) ;  /* 0x0000004800348947 */ /* 0x004fea0003800000 */
.L_x_158:
[----:B------:R-:W-:Y:S01]  /*3f20*/  ISETP.GE.AND P0, PT, R26, 0x1, PT ;  /* 0x000000011a00780c */ /* 0x000fe20003f06270 */
[----:B------:R-:W3:Y:S01]  /*3f30*/  LDS.128 R28, [R28+0x120] ;  /* 0x000120001c1c7984 */ /* 0x000ee20000000c00 */
[----:B--2---:R-:W-:Y:S01]  /*3f40*/  VIADD R0, R0, 0xa0 ;  /* 0x000000a000007836 */ /* 0x004fe20000000000 */
[----:B------:R-:W-:Y:S01]  /*3f50*/  @!PT LDS RZ, [RZ] ;  /* 0x00000000fffff984 */ /* 0x000fe20000000800 */
[----:B------:R-:W-:Y:S01]  /*3f60*/  @!PT LDS RZ, [RZ] ;  /* 0x00000000fffff984 */ /* 0x000fe20000000800 */
[----:B------:R-:W-:Y:S01]  /*3f70*/  @!PT LDS RZ, [RZ] ;  /* 0x00000000fffff984 */ /* 0x000fe20000000800 */
[----:B------:R-:W-:Y:S01]  /*3f80*/  @!PT LDS RZ, [RZ] ;  /* 0x00000000fffff984 */ /* 0x000fe20000000800 */
[----:B------:R2:W-:Y:S06]  /*3f90*/  MEMBAR.ALL.CTA ;  /* 0x0000000000007992 */ /* 0x0005ec0000008000 */
[----:B--2---:R-:W2:Y:S01]  /*3fa0*/  FENCE.VIEW.ASYNC.S ;  /* 0x00000000000073c6 */ /* 0x004ea20000000000 */
[----:B------:R-:W-:Y:S04]  /*3fb0*/  PRMT R0, RZ, 0x654, R0 ;  /* 0x00000654ff007816 */ /* 0x000fe80000000000 */
[----:B--2---:R2:W-:Y:S01]  /*3fc0*/  SYNCS.ARRIVE.TRANS64.RED.A1T0 RZ, [R0+URZ], RZ ;  /* 0x000000ff00ff79a7 */ /* 0x0045e200081004ff */
[----:B---3--:R-:W-:Y:S11]  /*3fd0*/  LOP3.LUT P3, RZ, R30, 0x1, RZ, 0xc0, !PT ;  /* 0x000000011eff7812 */ /* 0x008ff6000786c0ff */
[----:B------:R-:W-:Y:S02]  /*3fe0*/  @!UPT UIADD3 URZ, UPT, UPT, URZ, URZ, URZ ;  /* 0x000000fffffff290 */ /* 0x000fe4000fffe0ff */
[----:B------:R-:W-:Y:S02]  /*3ff0*/  @P3 MOV R13, R28 ;  /* 0x0000001c000d3202 */ /* 0x000fe40000000f00 */
[----:B------:R-:W-:Y:S01]  /*4000*/  @P3 LOP3.LUT R8, R29, 0xffff, RZ, 0xc0, !PT ;  /* 0x0000ffff1d083812 */ /* 0x000fe200078ec0ff */
[----:B--2---:R-:W-:Y:S06]  /*4010*/  @!P0 BRA `(.L_x_69) ;  /* 0x0000000000a48947 */ /* 0x004fec0003800000 */
[----:B-1---5:R-:W-:Y:S01]  /*4020*/  IMAD.HI.U32 R33, R22, R7, RZ ;  /* 0x0000000716217227 */ /* 0x022fe200078e00ff */
[----:B------:R-:W-:Y:S02]  /*4030*/  ISETP.NE.AND P0, PT, R6, 0x1, PT ;  /* 0x000000010600780c */ /* 0x000fe40003f05270 */
[----:B------:R-:W-:Y:S01]  /*4040*/  ISETP.NE.AND P2, PT, R26, 0x1, PT ;  /* 0x000000011a00780c */ /* 0x000fe20003f45270 */
[----:B----4-:R-:W-:Y:S01]  /*4050*/  IMAD.HI.U32 R34, R19, R16, RZ ;  /* 0x0000001013227227 */ /* 0x010fe200078e00ff */
[----:B------:R-:W-:Y:S02]  /*4060*/  SHF.R.U32.HI R33, RZ, R18, R33 ;  /* 0x00000012ff217219 */ /* 0x000fe40000011621 */
[----:B------:R-:W-:Y:S01]  /*4070*/  ISETP.NE.AND P4, PT, R2, 0x1, PT ;  /* 0x000000010200780c */ /* 0x000fe20003f85270 */
[----:B------:R-:W-:Y:S01]  /*4080*/  IMAD.HI.U32 R38, R13, R16, RZ ;  /* 0x000000100d267227 */ /* 0x000fe200078e00ff */
[----:B------:R-:W-:Y:S02]  /*4090*/  SHF.R.U32.HI R34, RZ, R17, R34 ;  /* 0x00000011ff227219 */ /* 0x000fe40000011622 */
[----:B------:R-:W-:Y:S01]  /*40a0*/  SEL R3, R22, R33, !P0 ;  /* 0x0000002116037207 */ /* 0x000fe20004000000 */
[C---:B------:R-:W-:Y:S01]  /*40b0*/  IMAD.HI.U32 R33, R8.reuse, R7, RZ ;  /* 0x0000000708217227 */ /* 0x040fe200078e00ff */
[----:B------:R-:W-:Y:S02]  /*40c0*/  SEL R11, R19, R34, !P4 ;  /* 0x00000022130b7207 */ /* 0x000fe40006000000 */
[----:B------:R-:W-:Y:S01]  /*40d0*/  SHF.R.U32.HI R38, RZ, R17, R38 ;  /* 0x00000011ff267219 */ /* 0x000fe20000011626 */
[----:B------:R-:W-:Y:S01]  /*40e0*/  IMAD.HI.U32 R40, R3, R4, RZ ;  /* 0x0000000403287227 */ /* 0x000fe200078e00ff */
[----:B------:R-:W-:Y:S03]  /*40f0*/  SHF.R.U32.HI R33, RZ, R18, R33 ;  /* 0x00000012ff217219 */ /* 0x000fe60000011621 */
[----:B------:R-:W-:Y:S01]  /*4100*/  IMAD.HI.U32 R34, R11, R4, RZ ;  /* 0x000000040b227227 */ /* 0x000fe200078e00ff */
[----:B------:R-:W-:Y:S02]  /*4110*/  @P2 SHF.R.U32.HI R3, RZ, R5, R40 ;  /* 0x00000005ff032219 */ /* 0x000fe40000011628 */
[----:B------:R-:W-:Y:S02]  /*4120*/  SEL R9, R8, R33, !P0 ;  /* 0x0000002108097207 */ /* 0x000fe40004000000 */
[----:B------:R-:W-:Y:S01]  /*4130*/  @P2 SHF.R.U32.HI R11, RZ, R5, R34 ;  /* 0x00000005ff0b2219 */ /* 0x000fe20000011622 */
[C---:B------:R-:W-:Y:S01]  /*4140*/  IMAD R10, R26.reuse, R3, RZ ;  /* 0x000000031a0a7224 */ /* 0x040fe200078e02ff */
[----:B------:R-:W-:Y:S01]  /*4150*/  SEL R3, R13, R38, !P4 ;  /* 0x000000260d037207 */ /* 0x000fe20006000000 */
[C---:B------:R-:W-:Y:S03]  /*4160*/  IMAD.HI.U32 R14, R9.reuse, R4, RZ ;  /* 0x00000004090e7227 */ /* 0x040fe600078e00ff */
[----:B------:R-:W-:Y:S01]  /*4170*/  ISETP.GE.AND P0, PT, R9, R10, PT ;  /* 0x0000000a0900720c */ /* 0x000fe20003f06270 */
[C---:B------:R-:W-:Y:S01]  /*4180*/  IMAD R12, R26.reuse, R11, RZ ;  /* 0x0000000b1a0c7224 */ /* 0x040fe200078e02ff */
[-C--:B------:R-:W-:Y:S04]  /*4190*/  SHF.R.U32.HI R14, RZ, R5.reuse, R14 ;  /* 0x00000005ff0e7219 */ /* 0x080fe8000001160e */
[----:B------:R-:W-:Y:S02]  /*41a0*/  ISETP.GE.OR P0, PT, R3, R12, P0 ;  /* 0x0000000c0300720c */ /* 0x000fe40000706670 */
[----:B------:R-:W-:Y:S05]  /*41b0*/  SEL R15, R9, R14, !P2 ;  /* 0x0000000e090f7207 */ /* 0x000fea0005000000 */
[----:B------:R-:W-:Y:S04]  /*41c0*/  IMAD.MOV R14, RZ, RZ, -R15 ;  /* 0x000000ffff0e7224 */ /* 0x000fe800078e0a0f */
[----:B------:R-:W-:Y:S02]  /*41d0*/  IMAD R14, R26, R14, R9 ;  /* 0x0000000e1a0e7224 */ /* 0x000fe400078e0209 */
[C---:B------:R-:W-:Y:S05]  /*41e0*/  @!P0 IMAD.HI.U32 R10, R3.reuse, R4, RZ ;  /* 0x00000004030a8227 */ /* 0x040fea00078e00ff */
[----:B------:R-:W-:Y:S04]  /*41f0*/  @!P0 SHF.R.U32.HI R10, RZ, R5, R10 ;  /* 0x00000005ff0a8219 */ /* 0x000fe8000001160a */
[----:B------:R-:W-:Y:S01]  /*4200*/  @!P0 SEL R0, R3, R10, !P2 ;  /* 0x0000000a03008207 */ /* 0x000fe20005000000 */
[----:B------:R-:W-:Y:S03]  /*4210*/  IMAD.MOV R10, RZ, RZ, -R3 ;  /* 0x000000ffff0a7224 */ /* 0x000fe600078e0a03 */
[----:B------:R-:W-:Y:S01]  /*4220*/  @!P0 IADD3 R15, PT, PT, R15, -R0, RZ ;  /* 0x800000000f0f8210 */ /* 0x000fe20007ffe0ff */
[----:B------:R-:W-:Y:S01]  /*4230*/  @!P0 IMAD R0, R11, R14, R0 ;  /* 0x0000000e0b008224 */ /* 0x000fe200078e0200 */
[----:B------:R-:W-:Y:S01]  /*4240*/  IADD3 R11, PT, PT, -R9, RZ, RZ ;  /* 0x000000ff090b7210 */ /* 0x000fe20007ffe1ff */
[----:B------:R-:W-:Y:S02]  /*4250*/  IMAD R13, R2, R10, R13 ;  /* 0x0000000a020d7224 */ /* 0x000fe400078e020d */
[----:B------:R-:W-:Y:S02]  /*4260*/  @!P0 IMAD R9, R15, R26, R3 ;  /* 0x0000001a0f098224 */ /* 0x000fe400078e0203 */
[----:B------:R-:W-:Y:S02]  /*4270*/  @!P0 IMAD.MOV.U32 R3, RZ, RZ, R0 ;  /* 0x000000ffff038224 */ /* 0x000fe400078e0000 */
[----:B------:R-:W-:Y:S02]  /*4280*/  IMAD R8, R6, R11, R8 ;  /* 0x0000000b06087224 */ /* 0x000fe400078e0208 */
[----:B------:R-:W-:Y:S02]  /*4290*/  IMAD R13, R3, R2, R13 ;  /* 0x00000002030d7224 */ /* 0x000fe400078e020d */
[----:B------:R-:W-:Y:S02]  /*42a0*/  IMAD R8, R9, R6, R8 ;  /* 0x0000000609087224 */ /* 0x000fe400078e0208 */
.L_x_69:
[----:B------:R-:W-:Y:S05]  /*42b0*/  BRA.U UP1, `(.L_x_70) ;  /* 0x0000000101107547 */ /* 0x000fea000b800000 */
[----:B------:R-:W-:Y:S04]  /*42c0*/  MOV R0, UR6 ;  /* 0x0000000600007c02 */ /* 0x000fe80008000f00 */
[----:B------:R-:W-:Y:S04]  /*42d0*/  SHF.L.U32 R3, R0, 0x1f, RZ ;  /* 0x0000001f00037819 */ /* 0x000fe800000006ff */
[----:B------:R-:W2:Y:S02]  /*42e0*/  SYNCS.PHASECHK.TRANS64.TRYWAIT P0, [UR7+0x88], R3 ;  /* 0x00008803ff0075a7 */ /* 0x000ea40008001107 */
[----:B--2---:R-:W-:Y:S05]  /*42f0*/  @!P0 BRA `(.L_x_71) ;  /* 0x0000004400508947 */ /* 0x004fea0003800000 */
.L_x_70:
[----:B------:R-:W-:Y:S02]  /*4300*/  R2UR UR35, R21 ;  /* 0x00000000152372ca */ /* 0x000fe400000e0000 */
[----:B------:R-:W-:Y:S02]  /*4310*/  R2UR UR34, R20 ;  /* 0x00000000142272ca */ /* 0x000fe400000e0000 */
[----:B------:R-:W-:Y:S02]  /*4320*/  ISETP.NE.U32.AND P2, PT, RZ, UR4, PT ;  /* 0x00000004ff007c0c */ /* 0x000fe4000bf45070 */
[----:B------:R-:W-:Y:S02]  /*4330*/  SHF.L.U32 R12, R32, 0x1f, RZ ;  /* 0x0000001f200c7819 */ /* 0x000fe400000006ff */
[----:B------:R-:W-:Y:S05]  /*4340*/  ISETP.NE.AND.EX P2, PT, RZ, UR5, PT, P2 ;  /* 0x00000005ff007c0c */ /* 0x000fea000bf45320 */
[----:B------:R-:W-:Y:S02]  /*4350*/  USHF.L.U32 UR35, UR35, 0x6, URZ ;  /* 0x0000000623237899 */ /* 0x000fe400080006ff */
[----:B------:R-:W-:Y:S01]  /*4360*/  USHF.L.U32 UR34, UR34, 0x7, URZ ;  /* 0x0000000722227899 */ /* 0x000fe200080006ff */
[----:B------:R-:W-:Y:S11]  /*4370*/  BRA.U !UP3, `(.L_x_72) ;  /* 0x000000010b347547 */ /* 0x000ff6000b800000 */
[----:B------:R-:W-:Y:S01]  /*4380*/  UPLOP3.LUT UP0, UPT, UPT, UPT, UP2, 0x80, 0x8 ;  /* 0x000000000008789c */ /* 0x000fe20003f0f020 */
[----:B--2---:R-:W-:Y:S02]  /*4390*/  HFMA2 R0, -RZ, RZ, 0, 5.9604644775390625e-08 ;  /* 0x00000001ff007431 */ /* 0x004fe400000001ff */
[----:B------:R-:W-:Y:S03]  /*43a0*/  IMAD.MOV.U32 R59, RZ, RZ, 0x1 ;  /* 0x00000001ff3b7424 */ /* 0x000fe600078e00ff */
[----:B------:R-:W-:Y:S05]  /*43b0*/  PLOP3.LUT P0, PT, PT, PT, UP0, 0x80, 0x8 ;  /* 0x000000000008781c */ /* 0x000fea0003f0f008 */
[----:B------:R-:W2:Y:S01]  /*43c0*/  @UP0 LDCU.64 UR10, c[0x0][0x888] ;  /* 0x00011100ff0a07ac */ /* 0x000ea20008000a00 */
[----:B------:R-:W-:Y:S07]  /*43d0*/  @UP0 UIMAD UR8, UR36, UR4, URZ ;  /* 0x00000004240802a4 */ /* 0x000fee000f8e02ff */
[----:B------:R-:W-:Y:S01]  /*43e0*/  @!P0 PRMT R59, R0, 0x7610, R59 ;  /* 0x00007610003b8816 */ /* 0x000fe2000000003b */
[----:B--2---:R-:W-:Y:S03]  /*43f0*/  @UP0 UIMAD.WIDE UR10, UR8, 0x4, UR10 ;  /* 0x00000004080a08a5 */ /* 0x004fe6000f8e020a */
[----:B------:R-:W2:Y:S03]  /*4400*/  @!UP0 LDCU UR8, c[0x0][0x880] ;  /* 0x00011000ff0887ac */ /* 0x000ea60008000800 */
[----:B------:R-:W-:Y:S01]  /*4410*/  IMAD.U32 R10, RZ, RZ, UR10 ;  /* 0x0000000aff0a7e24 */ /* 0x000fe2000f8e00ff */
[----:B------:R-:W-:Y:S05]  /*4420*/  MOV R11, UR11 ;  /* 0x0000000b000b7c02 */ /* 0x000fea0008000f00 */
[----:B-----5:R3:W5:Y:S02]  /*4430*/  @P0 LDG.E R35, desc[UR46][R10.64] ;  /* 0x0000002e0a230981 */ /* 0x020764000c1e1900 */
[----:B--23--:R-:W-:Y:S07]  /*4440*/  @!P0 IMAD.U32 R35, RZ, RZ, UR8 ;  /* 0x00000008ff238e24 */ /* 0x00cfee000f8e00ff */
.L_x_72:
[----:B-----5:R-:W-:Y:S01]  /*4450*/  @!P2 FSETP.EQ.AND P0, PT, R35, RZ, PT ;  /* 0x000000ff2300a20b */ /* 0x020fe20003f02000 */
[----:B------:R-:W-:Y:S01]  /*4460*/  @!UPT UIADD3 URZ, UPT, UPT, URZ, URZ, URZ ;  /* 0x000000fffffff290 */ /* 0x000fe2000fffe0ff */
[----:B------:R-:W-:Y:S11]  /*4470*/  @!P2 BRA `(.L_x_73) ;  /* 0x000000000014a947 */ /* 0x000ff60003800000 */
[----:B------:R-:W-:Y:S02]  /*4480*/  LOP3.LUT P2, RZ, R59, 0xff, RZ, 0xc0, !PT ;  /* 0x000000ff3bff7812 */ /* 0x000fe4000784c0ff */
[----:B------:R-:W-:Y:S04]  /*4490*/  PLOP3.LUT P0, PT, PT, PT, UP0, 0x80, 0x8 ;  /* 0x000000000008781c */ /* 0x000fe80003f0f008 */
[----:B------:R-:W-:Y:S07]  /*44a0*/  PLOP3.LUT P0, PT, P0, PT, PT, 0x8, 0x80 ;  /* 0x000000000080781c */ /* 0x000fee000070e170 */
[----:B------:R-:W-:Y:S11]  /*44b0*/  @P2 FSETP.EQ.AND P0, PT, R35, RZ, PT ;  /* 0x000000ff2300220b */ /* 0x000ff60003f02000 */
[----:B------:R-:W-:Y:S02]  /*44c0*/  @!UPT UIADD3 URZ, UPT, UPT, URZ, URZ, URZ ;  /* 0x000000fffffff290 */ /* 0x000fe4000fffe0ff */
.L_x_73:
[----:B------:R-:W3:Y:S01]  /*44d0*/  SYNCS.PHASECHK.TRANS64.TRYWAIT P2, [UR7+0x60], R12 ;  /* 0x0000600cff0075a7 */ /* 0x000ee20008041107 */
[----:B------:R-:W-:Y:S04]  /*44e0*/  ELECT P4, URZ, PT ;  /* 0x0000000000ff782f */ /* 0x000fe80003880000 */
[----:B------:R-:W-:Y:S11]  /*44f0*/  PLOP3.LUT P4, PT, P0, P4, PT, 0xf2, 0x2f ;  /* 0x00000000002f781c */ /* 0x000ff60000789e72 */
[----:B------:R-:W-:Y:S02]  /*4500*/  @!UPT UIADD3 URZ, UPT, UPT, URZ, URZ, URZ ;  /* 0x000000fffffff290 */ /* 0x000fe4000fffe0ff */
[----:B-1----:R-:W-:Y:S05]  /*4510*/  @!P4 IADD3 R9, P0, PT, R36, 0x580, RZ ;  /* 0x000005802409c810 */ /* 0x002fea0007f1e0ff */
[----:B--2---:R-:W-:Y:S01]  /*4520*/  @!P4 IMAD.X R0, RZ, RZ, R37, P0 ;  /* 0x000000ffff00c224 */ /* 0x004fe200000e0625 */
[----:B---3--:R-:W-:Y:S07]  /*4530*/  @!P2 BRA `(.L_x_74) ;  /* 0x0000004000d8a947 */ /* 0x008fee0003800000 */
.L_x_161:
[----:B------:R-:W-:Y:S01]  /*4540*/  @!P4 R2UR UR8, R0 ;  /* 0x000000000008c2ca */ /* 0x000fe200000e0000 */
[----:B------:R-:W-:Y:S01]  /*4550*/  VOTEU.ALL UP1, P4 ;  /* 0x0000000000ff7886 */ /* 0x000fe20002020000 */
[----:B------:R-:W-:Y:S01]  /*4560*/  @!P4 R2UR UR9, R9 ;  /* 0x000000000909c2ca */ /* 0x000fe200000e0000 */
[----:B------:R-:W-:Y:S01]  /*4570*/  @!P4 IMAD.MOV.U32 R0, RZ, RZ, 0x1000 ;  /* 0x00001000ff00c424 */ /* 0x000fe200078e00ff */
[----:B------:R-:W-:Y:S01]  /*4580*/  UMOV UR10, 0x0 ;  /* 0x00000000000a7882 */ /* 0x000fe20000000000 */
[----:B------:R-:W-:Y:S01]  /*4590*/  UMOV UR11, 0x10000000 ;  /* 0x10000000000b7882 */ /* 0x000fe20000000000 */
[----:B------:R-:W-:Y:S01]  /*45a0*/  @!UP1 UIADD3 UR32, UPT, UPT, UR7, 0x200, URZ ;  /* 0x0000020007209890 */ /* 0x000fe2000fffe0ff */
[----:B------:R-:W-:Y:S01]  /*45b0*/  @!P4 IADD3 R9, P0, PT, R36, 0x580, RZ ;  /* 0x000005802409c810 */ /* 0x000fe20007f1e0ff */
[----:B------:R-:W-:Y:S05]  /*45c0*/  VOTEU.ALL UP1, P4 ;  /* 0x0000000000ff7886 */ /* 0x000fea0002020000 */
[----:B------:R-:W-:Y:S01]  /*45d0*/  IMAD.U32 R11, RZ, RZ, UR8 ;  /* 0x00000008ff0b7e24 */ /* 0x000fe2000f8e00ff */
[----:B------:R-:W-:Y:S01]  /*45e0*/  UPRMT UR8, UR37, 0x654, UR33 ;  /* 0x0000065425087896 */ /* 0x000fe20008000021 */
[----:B------:R-:W-:Y:S03]  /*45f0*/  IMAD.U32 R10, RZ, RZ, UR9 ;  /* 0x00000009ff0a7e24 */ /* 0x000fe6000f8e00ff */
[----:B------:R-:W-:Y:S02]  /*4600*/  @!P4 R2UR UR15, R11 ;  /* 0x000000000b0fc2ca */ /* 0x000fe400000e0000 */
[----:B------:R-:W-:Y:S11]  /*4610*/  @!P4 R2UR UR14, R10 ;  /* 0x000000000a0ec2ca */ /* 0x000ff600000e0000 */
[----:B------:R-:W-:Y:S02]  /*4620*/  @!UPT UIADD3 URZ, UPT, UPT, URZ, URZ, URZ ;  /* 0x000000fffffff290 */ /* 0x000fe4000fffe0ff */
[----:B------:R2:W-:Y:S01]  /*4630*/  @!UP1 UTMALDG.3D [UR32], [UR14], desc[UR10] ;  /* 0x00000a200e0095b4 */ /* 0x0005e20008011000 */
[----:B------:R3:W-:Y:S01]  /*4640*/  @!P4 SYNCS.ARRIVE.TRANS64.RED.A0TR RZ, [UR7+0x40], R0 ;  /* 0x00004000ffffc9a7 */ /* 0x0007e20008300407 */
[----:B------:R-:W-:Y:S01]  /*4650*/  SYNCS.ARRIVE.TRANS64.RED.A1T0 RZ, [UR8], RZ ;  /* 0x000000ffffff79a7 */ /* 0x000fe20008100408 */
[----:B---3--:R-:W-:Y:S01]  /*4660*/  @!P4 IMAD.X R0, RZ, RZ, R37, P0 ;  /* 0x000000ffff00c224 */ /* 0x008fe200000e0625 */
[----:B------:R-:W3:Y:S02]  /*4670*/  SYNCS.PHASECHK.TRANS64.TRYWAIT P2, [UR7+0x68], R12 ;  /* 0x0000680cff0075a7 */ /* 0x000ee40008041107 */
[----:B--23--:R-:W-:Y:S05]  /*4680*/  @!P2 BRA `(.L_x_75) ;  /* 0x00000040009ca947 */ /* 0x00cfea0003800000 */
.L_x_163:
        /* <DEDUP_REMOVED lines=8> */
[----:B------:R-:W-:Y:S01]  /*4710*/  @!UP1 UIADD3 UR24, UPT, UPT, UR7, 0x1200, URZ ;  /* 0x0000120007189890 */ /* 0x000fe2000fffe0ff */
[----:B------:R-:W-:Y:S01]  /*4720*/  VOTEU.ALL UP1, P4 ;  /* 0x0000000000ff7886 */ /* 0x000fe20002020000 */
[----:B------:R-:W-:Y:S01]  /*4730*/  UMOV UR27, UR35 ;  /* 0x00000023001b7c82 */ /* 0x000fe20008000000 */
[----:B------:R-:W-:Y:S02]  /*4740*/  UMOV UR28, UR36 ;  /* 0x00000024001c7c82 */ /* 0x000fe40008000000 */
[----:B------:R-:W-:Y:S01]  /*4750*/  IMAD.U32 R11, RZ, RZ, UR8 ;  /* 0x00000008ff0b7e24 */ /* 0x000fe2000f8e00ff */
[----:B------:R-:W-:Y:S01]  /*4760*/  UPRMT UR8, UR37, 0x654, UR25 ;  /* 0x0000065425087896 */ /* 0x000fe20008000019 */
[----:B------:R-:W-:Y:S02]  /*4770*/  IMAD.U32 R10, RZ, RZ, UR9 ;  /* 0x00000009ff0a7e24 */ /* 0x000fe4000f8e00ff */
[----:B------:R-:W-:Y:S01]  /*4780*/  @!P4 IMAD.X R20, RZ, RZ, R37, P0 ;  /* 0x000000ffff14c224 */ /* 0x000fe200000e0625 */
[----:B------:R-:W-:Y:S02]  /*4790*/  @!P4 R2UR UR15, R11 ;  /* 0x000000000b0fc2ca */ /* 0x000fe400000e0000 */
[----:B------:R-:W-:Y:S11]  /*47a0*/  @!P4 R2UR UR14, R10 ;  /* 0x000000000a0ec2ca */ /* 0x000ff600000e0000 */
[----:B------:R-:W-:Y:S02]  /*47b0*/  @!UPT UIADD3 URZ, UPT, UPT, URZ, URZ, URZ ;  /* 0x000000fffffff290 */ /* 0x000fe4000fffe0ff */
[----:B------:R2:W-:Y:S01]  /*47c0*/  @!UP1 UTMALDG.3D [UR24], [UR14], desc[UR10] ;  /* 0x00000a180e0095b4 */ /* 0x0005e20008011000 */
[----:B------:R2:W-:Y:S01]  /*47d0*/  @!P4 SYNCS.ARRIVE.TRANS64.RED.A0TR RZ, [UR7+0x48], R0 ;  /* 0x00004800ffffc9a7 */ /* 0x0005e20008300407 */
[----:B------:R-:W-:Y:S01]  /*47e0*/  SYNCS.ARRIVE.TRANS64.RED.A1T0 RZ, [UR8], RZ ;  /* 0x000000ffffff79a7 */ /* 0x000fe20008100408 */
[----:B------:R-:W3:Y:S02]  /*47f0*/  SYNCS.PHASECHK.TRANS64.TRYWAIT P2, [UR7+0x70], R12 ;  /* 0x0000700cff0075a7 */ /* 0x000ee40008041107 */
[----:B--23--:R-:W-:Y:S05]  /*4800*/  @!P2 BRA `(.L_x_76) ;  /* 0x000000400054a947 */ /* 0x00cfea0003800000 */
.L_x_165:
[----:B------:R-:W2:Y:S01]  /*4810*/  LDC.64 R14, c[0x0][0xb10] ;  /* 0x0002c400ff0e7b82 */ /* 0x000ea20000000a00 */
[----:B------:R-:W-:Y:S01]  /*4820*/  @!P4 R2UR UR8, R20 ;  /* 0x000000001408c2ca */ /* 0x000fe200000e0000 */
[----:B------:R-:W-:Y:S01]  /*4830*/  VOTEU.ALL UP1, P4 ;  /* 0x0000000000ff7886 */ /* 0x000fe20002020000 */
[----:B------:R-:W-:Y:S01]  /*4840*/  @!P4 R2UR UR9, R21 ;  /* 0x000000001509c2ca */ /* 0x000fe200000e0000 */
[----:B------:R-:W-:Y:S01]  /*4850*/  UMOV UR10, 0x0 ;  /* 0x00000000000a7882 */ /* 0x000fe20000000000 */
[----:B------:R-:W-:Y:S03]  /*4860*/  UMOV UR11, 0x10000000 ;  /* 0x10000000000b7882 */ /* 0x000fe60000000000 */
[----:B------:R-:W3:Y:S01]  /*4870*/  LDC.64 R10, c[0x0][0xb18] ;  /* 0x0002c600ff0a7b82 */ /* 0x000ee20000000a00 */
[----:B------:R-:W-:Y:S01]  /*4880*/  @!UP1 UIADD3 UR18, UPT, UPT, UR34, 0x40, URZ ;  /* 0x0000004022129890 */ /* 0x000fe2000fffe0ff */
[----:B------:R-:W-:Y:S01]  /*4890*/  @P3 SHF.R.U32.HI R24, RZ, 0x10, R29 ;  /* 0x00000010ff183819 */ /* 0x000fe2000001161d */
[----:B------:R-:W-:Y:S01]  /*48a0*/  @!UP1 UIADD3 UR16, UPT, UPT, UR7, 0x2200, URZ ;  /* 0x0000220007109890 */ /* 0x000fe2000fffe0ff */
[----:B------:R-:W-:Y:S01]  /*48b0*/  VIADD R27, R27, 0x1 ;  /* 0x000000011b1b7836 */ /* 0x000fe20000000000 */
[----:B------:R-:W-:Y:S03]  /*48c0*/  VOTEU.ALL UP1, P4 ;  /* 0x0000000000ff7886 */ /* 0x000fe60002020000 */
[----:B------:R-:W5:Y:S01]  /*48d0*/  @!P1 LDC R0, c[0x0][0xb20] ;  /* 0x0002c800ff009b82 */ /* 0x000f620000000800 */
[----:B------:R-:W-:Y:S01]  /*48e0*/  UMOV UR19, UR35 ;  /* 0x0000002300137c82 */ /* 0x000fe20008000000 */
[----:B------:R-:W-:Y:S01]  /*48f0*/  IMAD.U32 R21, RZ, RZ, UR8 ;  /* 0x00000008ff157e24 */ /* 0x000fe2000f8e00ff */
[----:B------:R-:W-:Y:S05]  /*4900*/  UMOV UR20, UR36 ;  /* 0x0000002400147c82 */ /* 0x000fea0008000000 */
[----:B-1----:R-:W1:Y:S01]  /*4910*/  @!P1 LDC R3, c[0x0][0xb0c] ;  /* 0x0002c300ff039b82 */ /* 0x002e620000000800 */
[----:B------:R-:W-:Y:S01]  /*4920*/  IMAD.U32 R20, RZ, RZ, UR9 ;  /* 0x00000009ff147e24 */ /* 0x000fe2000f8e00ff */
[----:B------:R-:W-:Y:S01]  /*4930*/  UPRMT UR8, UR37, 0x654, UR17 ;  /* 0x0000065425087896 */ /* 0x000fe20008000011 */
[----:B------:R-:W-:Y:S03]  /*4940*/  @!P4 R2UR UR15, R21 ;  /* 0x00000000150fc2ca */ /* 0x000fe600000e0000 */
[----:B------:R-:W-:Y:S01]  /*4950*/  @!P4 R2UR UR14, R20 ;  /* 0x00000000140ec2ca */ /* 0x000fe200000e0000 */
[----:B------:R-:W-:Y:S11]  /*4960*/  @!P4 IMAD.MOV.U32 R20, RZ, RZ, 0x1000 ;  /* 0x00001000ff14c424 */ /* 0x000ff600078e00ff */
[----:B------:R-:W-:Y:S01]  /*4970*/  @!UPT UIADD3 URZ, UPT, UPT, URZ, URZ, URZ ;  /* 0x000000fffffff290 */ /* 0x000fe2000fffe0ff */
[----:B------:R1:W-:Y:S01]  /*4980*/  @!UP1 UTMALDG.3D [UR16], [UR14], desc[UR10] ;  /* 0x00000a100e0095b4 */ /* 0x0003e20008011000 */
[----:B------:R1:W-:Y:S02]  /*4990*/  @!P4 SYNCS.ARRIVE.TRANS64.RED.A0TR RZ, [UR7+0x50], R20 ;  /* 0x00005014ffffc9a7 */ /* 0x0003e40008300407 */
[----:B-1----:R-:W-:Y:S01]  /*49a0*/  @!P1 ISETP.NE.AND P2, PT, R3, 0x1, PT ;  /* 0x000000010300980c */ /* 0x002fe20003f45270 */
[C---:B--2---:R-:W-:Y:S01]  /*49b0*/  @!P1 IMAD.HI.U32 R14, R13.reuse, R14, RZ ;  /* 0x0000000e0d0e9227 */ /* 0x044fe200078e00ff */
[----:B---3--:R-:W-:Y:S03]  /*49c0*/  @!P1 ISETP.NE.AND P0, PT, R10, 0x1, PT ;  /* 0x000000010a00980c */ /* 0x008fe60003f05270 */
[C---:B------:R-:W-:Y:S01]  /*49d0*/  @!P1 IMAD.HI.U32 R11, R8.reuse, R11, RZ ;  /* 0x0000000b080b9227 */ /* 0x040fe200078e00ff */
[----:B------:R-:W-:Y:S04]  /*49e0*/  @!P1 SHF.R.U32.HI R14, RZ, R15, R14 ;  /* 0x0000000fff0e9219 */ /* 0x000fe8000001160e */
[----:B-----5:R-:W-:Y:S01]  /*49f0*/  @!P1 SHF.R.U32.HI R9, RZ, R0, R11 ;  /* 0x00000000ff099219 */ /* 0x020fe2000001160b */
[----:B------:R-:W-:Y:S01]  /*4a00*/  SYNCS.ARRIVE.TRANS64.RED.A1T0 RZ, [UR8], RZ ;  /* 0x000000ffffff79a7 */ /* 0x000fe20008100408 */
[----:B------:R-:W-:Y:S02]  /*4a10*/  @!P1 SEL R14, R13, R14, !P2 ;  /* 0x0000000e0d0e9207 */ /* 0x000fe40005000000 */
[----:B------:R-:W-:Y:S01]  /*4a20*/  @!P1 SEL R9, R8, R9, !P0 ;  /* 0x0000000908099207 */ /* 0x000fe20004000000 */
[----:B------:R-:W1:Y:S04]  /*4a30*/  SYNCS.PHASECHK.TRANS64.TRYWAIT P5, [UR7+0x78], R12 ;  /* 0x0000780cff0075a7 */ /* 0x000e6800080a1107 */
[----:B------:R-:W-:Y:S02]  /*4a40*/  @!P1 IMAD.IADD R0, R9, 0x1, -R14 ;  /* 0x0000000109009824 */ /* 0x000fe400078e0a0e */
[----:B------:R-:W-:Y:S02]  /*4a50*/  @!P1 IMAD.IADD R9, R14, 0x1, -R9 ;  /* 0x000000010e099824 */ /* 0x000fe400078e0a09 */
[----:B------:R-:W-:Y:S02]  /*4a60*/  @!P1 IMAD R13, R0, R3, R13 ;  /* 0x00000003000d9224 */ /* 0x000fe400078e020d */
[----:B------:R-:W-:Y:S01]  /*4a70*/  @!P1 IMAD R8, R9, R10, R8 ;  /* 0x0000000a09089224 */ /* 0x000fe200078e0208 */
[----:B-1----:R-:W-:Y:S06]  /*4a80*/  @!P5 BRA `(.L_x_77) ;  /* 0x0000003c00ccd947 */ /* 0x002fec0003800000 */
.L_x_167:
[----:B-1----:R-:W-:Y:S01]  /*4a90*/  @!P4 IADD3 R3, P0, PT, R36, 0x580, RZ ;  /* 0x000005802403c810 */ /* 0x002fe20007f1e0ff */
[----:B------:R-:W-:Y:S01]  /*4aa0*/  VOTEU.ALL UP1, P4 ;  /* 0x0000000000ff7886 */ /* 0x000fe20002020000 */
[----:B------:R-:W-:Y:S01]  /*4ab0*/  UMOV UR18, 0x0 ;  /* 0x0000000000127882 */ /* 0x000fe20000000000 */
[----:B------:R-:W-:Y:S01]  /*4ac0*/  UMOV UR19, 0x10000000 ;  /* 0x1000000000137882 */ /* 0x000fe20000000000 */
[----:B------:R-:W-:Y:S01]  /*4ad0*/  @!P4 R2UR UR9, R3 ;  /* 0x000000000309c2ca */ /* 0x000fe200000e0000 */
[----:B------:R-:W-:Y:S01]  /*4ae0*/  @!P4 IMAD.X R0, RZ, RZ, R37, P0 ;  /* 0x000000ffff00c224 */ /* 0x000fe200000e0625 */
[----:B------:R-:W-:Y:S01]  /*4af0*/  @!UP1 UIADD3 UR10, UPT, UPT, UR34, 0x60, URZ ;  /* 0x00000060220a9890 */ /* 0x000fe2000fffe0ff */
[----:B------:R-:W-:Y:S01]  /*4b00*/  ISETP.NE.AND P0, PT, R27, 0x2, PT ;  /* 0x000000021b00780c */ /* 0x000fe20003f05270 */
[----:B------:R-:W-:Y:S01]  /*4b10*/  UMOV UR11, UR35 ;  /* 0x00000023000b7c82 */ /* 0x000fe20008000000 */
[----:B------:R-:W-:Y:S01]  /*4b20*/  UMOV UR12, UR36 ;  /* 0x00000024000c7c82 */ /* 0x000fe20008000000 */
[----:B------:R-:W-:Y:S01]  /*4b30*/  @!P4 R2UR UR8, R0 ;  /* 0x000000000008c2ca */ /* 0x000fe200000e0000 */
[----:B------:R-:W-:Y:S01]  /*4b40*/  IMAD.IADD R20, R8, 0x1, R58 ;  /* 0x0000000108147824 */ /* 0x000fe200078e023a */
[----:B------:R-:W-:Y:S01]  /*4b50*/  @P3 R2UR UR36, R24 ;  /* 0x00000000182432ca */ /* 0x000fe200000e0000 */
[----:B------:R-:W-:Y:S01]  /*4b60*/  IMAD.IADD R21, R13, 0x1, R60 ;  /* 0x000000010d157824 */ /* 0x000fe200078e023c */
[----:B------:R-:W-:Y:S02]  /*4b70*/  SEL R0, RZ, 0x1, P0 ;  /* 0x00000001ff007807 */ /* 0x000fe40000000000 */
[----:B------:R-:W-:Y:S01]  /*4b80*/  LOP3.LUT R32, R32, 0x1, RZ, 0x3c, !PT ;  /* 0x0000000120207812 */ /* 0x000fe200078e3cff */
[----:B------:R-:W-:Y:S01]  /*4b90*/  IMAD.U32 R10, RZ, RZ, UR9 ;  /* 0x00000009ff0a7e24 */ /* 0x000fe2000f8e00ff */
[----:B------:R-:W-:Y:S01]  /*4ba0*/  @!UP1 UIADD3 UR9, UPT, UPT, UR7, 0x58, URZ ;  /* 0x0000005807099890 */ /* 0x000fe2000fffe0ff */
[----:B------:R-:W-:Y:S02]  /*4bb0*/  LOP3.LUT R25, R25, R0, RZ, 0x3c, !PT ;  /* 0x0000000019197212 */ /* 0x000fe400078e3cff */
[----:B------:R-:W-:Y:S02]  /*4bc0*/  SEL R27, R27, RZ, P0 ;  /* 0x000000ff1b1b7207 */ /* 0x000fe40000000000 */
[----:B------:R-:W-:Y:S01]  /*4bd0*/  IMAD.U32 R11, RZ, RZ, UR8 ;  /* 0x00000008ff0b7e24 */ /* 0x000fe2000f8e00ff */
[----:B------:R-:W-:Y:S01]  /*4be0*/  @!P4 R2UR UR14, R10 ;  /* 0x000000000a0ec2ca */ /* 0x000fe200000e0000 */
[----:B------:R-:W-:Y:S01]  /*4bf0*/  @!UP1 UIADD3 UR8, UPT, UPT, UR7, 0x3200, URZ ;  /* 0x0000320007089890 */ /* 0x000fe2000fffe0ff */
[----:B------:R-:W-:Y:S02]  /*4c00*/  VOTEU.ALL UP1, P4 ;  /* 0x0000000000ff7886 */ /* 0x000fe40002020000 */
[----:B------:R-:W-:Y:S11]  /*4c10*/  @!P4 R2UR UR15, R11 ;  /* 0x000000000b0fc2ca */ /* 0x000ff600000e0000 */
[----:B------:R-:W-:Y:S02]  /*4c20*/  @!UPT UIADD3 URZ, UPT, UPT, URZ, URZ, URZ ;  /* 0x000000fffffff290 */ /* 0x000fe4000fffe0ff */
[----:B------:R2:W-:Y:S01]  /*4c30*/  @!UP1 UTMALDG.3D [UR8], [UR14], desc[UR18] ;  /* 0x000012080e0095b4 */ /* 0x0005e20008011000 */
[----:B------:R2:W-:Y:S01]  /*4c40*/  @!P4 SYNCS.ARRIVE.TRANS64.RED.A0TR RZ, [UR7+0x58], R23 ;  /* 0x00005817ffffc9a7 */ /* 0x0005e20008300407 */
[----:B------:R-:W-:Y:S01]  /*4c50*/  UPLOP3.LUT UP1, UPT, UPT, UPT, UPT, 0x80, 0x8 ;  /* 0x000000000008789c */ /* 0x000fe20003f2f070 */
[----:B------:R-:W-:Y:S01]  /*4c60*/  SYNCS.ARRIVE.TRANS64.RED.A1T0 RZ, [UR13], RZ ;  /* 0x000000ffffff79a7 */ /* 0x000fe2000810040d */
[----:B------:R-:W-:Y:S09]  /*4c70*/  @P3 BRA `(.L_x_78) ;  /* 0xfffffff000943947 */ /* 0x000ff2000383ffff */
[----:B------:R-:W-:-:S04]  /*4c80*/  SHF.L.U32 R3, R32, 0x1f, RZ ;  /* 0x0000001f20037819 */ /* 0x000fc800000006ff */
[----:B------:R-:W1:Y:S02]  /*4c90*/  SYNCS.PHASECHK.TRANS64.TRYWAIT P0, [UR7+0x60], R3 ;  /* 0x00006003ff0075a7 */ /* 0x000e640008001107 */
[----:B-1----:R-:W-:Y:S05]  /*4ca0*/  @!P0 BRA `(.L_x_79) ;  /* 0x0000003c005c8947 */ /* 0x002fea0003800000 */
.L_x_169:
[----:B------:R-:W3:Y:S02]  /*4cb0*/  SYNCS.PHASECHK.TRANS64.TRYWAIT P0, [UR7+0x68], R3 ;  /* 0x00006803ff0075a7 */ /* 0x000ee40008001107 */
[----:B---3--:R-:W-:Y:S05]  /*4cc0*/  @!P0 BRA `(.L_x_80) ;  /* 0x0000003c006c8947 */ /* 0x008fea0003800000 */
.L_x_171:
[----:B------:R-:W3:Y:S02]  /*4cd0*/  SYNCS.PHASECHK.TRANS64.TRYWAIT P0, [UR7+0x70], R3 ;  /* 0x00007003ff0075a7 */ /* 0x000ee40008001107 */
[----:B---3--:R-:W-:Y:S05]  /*4ce0*/  @!P0 BRA `(.L_x_81) ;  /* 0x0000003c007c8947 */ /* 0x008fea0003800000 */
.L_x_173:
[----:B-1----:R-:W-:-:S07]  /*4cf0*/  MOV R0, UR7 ;  /* 0x0000000700007c02 */ /* 0x002fce0008000f00 */
.L_x_82:
[----:B-1----:R-:W-:-:S04]  /*4d00*/  SHF.L.U32 R3, R32, 0x1f, RZ ;  /* 0x0000001f20037819 */ /* 0x002fc800000006ff */
[----:B------:R1:W3:Y:S03]  /*4d10*/  SYNCS.PHASECHK.TRANS64.TRYWAIT P0, [R0+URZ+0x78], R3 ;  /* 0x00007803000075a7 */ /* 0x0002e600080011ff */
[----:B---3--:R-:W-:Y:S05]  /*4d20*/  @!P0 NANOSLEEP.SYNCS 0x989680 ;  /* 0x009896800000895d */ /* 0x008fea0003900000 */
[----:B------:R-:W3:Y:S02]  /*4d30*/  @!P0 SYNCS.PHASECHK.TRANS64 P0, [R0+URZ+0x78], R3 ;  /* 0x00007803000085a7 */ /* 0x000ee400080010ff */
[----:B--23--:R-:W-:Y:S05]  /*4d40*/  @P0 EXIT ;  /* 0x000000000000094d */ /* 0x00cfea0003800000 */
[----:B------:R-:W-:Y:S05]  /*4d50*/  BRA `(.L_x_82) ;  /* 0xfffffffc00e87947 */ /* 0x000fea000383ffff */
.L_x_67:
[----:B------:R-:W-:-:S06]  /*4d60*/  UISETP.GE.AND UP1, UPT, UR8, 0x4, UPT ;  /* 0x000000040800788c */ /* 0x000fcc000bf26270 */
[----:B------:R-:W-:-:S13]  /*4d70*/  PLOP3.LUT P0, PT, PT, PT, UP1, 0x80, 0x8 ;  /* 0x000000000008781c */ /* 0x000fda0003f0f018 */
[----:B------:R-:W-:Y:S05]  /*4d80*/  @!P0 EXIT ;  /* 0x000000000000894d */ /* 0x000fea0003800000 */
[----:B------:R-:W-:Y:S01]  /*4d90*/  BAR.SYNC.DEFER_BLOCKING 0x6, 0xa0 ;  /* 0x0182800000007b1d */ /* 0x000fe20000010000 */
[C---:B------:R-:W-:Y:S01]  /*4da0*/  IMAD.SHL.U32 R7, R72.reuse, 0x20, RZ ;  /* 0x0000002048077824 */ /* 0x040fe200078e00ff */
[----:B------:R-:W-:Y:S01]  /*4db0*/  SHF.R.U32.HI R0, RZ, 0x1, R72 ;  /* 0x00000001ff007819 */ /* 0x000fe20000011648 */
[C---:B------:R-:W-:Y:S01]  /*4dc0*/  IMAD.SHL.U32 R64, R72.reuse, 0x10, RZ ;  /* 0x0000001048407824 */ /* 0x040fe200078e00ff */
[C---:B------:R-:W-:Y:S01]  /*4dd0*/  LOP3.LUT P0, RZ, R72.reuse, 0x4, RZ, 0xc0, !PT ;  /* 0x0000000448ff7812 */ /* 0x040fe2000780c0ff */
[----:B------:R-:W-:Y:S01]  /*4de0*/  IMAD.U32 R32, R72, 0x10000, RZ ;  /* 0x0001000048207824 */ /* 0x000fe200078e00ff */
[----:B------:R-:W-:Y:S02]  /*4df0*/  UMOV UR48, 0x400 ;  /* 0x0000040000307882 */ /* 0x000fe40000000000 */
[----:B------:R-:W1:Y:S01]  /*4e00*/  LDC R63, c[0x0][0x370] ;  /* 0x0000dc00ff3f7b82 */ /* 0x000e620000000800 */
[----:B------:R-:W-:Y:S01]  /*4e10*/  ULEA UR48, UR37, UR48, 0x18 ;  /* 0x0000003025307291 */ /* 0x000fe2000f8ec0ff */
[----:B------:R-:W-:Y:S01]  /*4e20*/  LOP3.LUT R5, R7, 0xc0, RZ, 0xc0, !PT ;  /* 0x000000c007057812 */ /* 0x000fe200078ec0ff */
[----:B------:R-:W-:Y:S01]  /*4e30*/  IMAD.MOV.U32 R71, RZ, RZ, 0x20 ;  /* 0x00000020ff477424 */ /* 0x000fe200078e00ff */
[----:B------:R-:W-:Y:S01]  /*4e40*/  LOP3.LUT R64, R64, 0x600, RZ, 0xc0, !PT ;  /* 0x0000060040407812 */ /* 0x000fe200078ec0ff */
[----:B------:R-:W-:Y:S01]  /*4e50*/  UIADD3 UR4, UPT, UPT, UR48, 0x200, URZ ;  /* 0x0000020030047890 */ /* 0x000fe2000fffe0ff */
[----:B------:R-:W-:Y:S01]  /*4e60*/  LOP3.LUT R0, R5, 0x8, R0, 0xf8, !PT ;  /* 0x0000000805007812 */ /* 0x000fe200078ef800 */
[----:B------:R-:W-:Y:S01]  /*4e70*/  IMAD.SHL.U32 R5, R72, 0x4, RZ ;  /* 0x0000000448057824 */ /* 0x000fe200078e00ff */
[----:B------:R-:W2:Y:S01]  /*4e80*/  LDC R28, c[0x0][0xb0c] ;  /* 0x0002c300ff1c7b82 */ /* 0x000ea20000000800 */
[----:B------:R-:W-:Y:S01]  /*4e90*/  LOP3.LUT R64, R64, 0x20, R7, 0xf8, !PT ;  /* 0x0000002040407812 */ /* 0x000fe200078ef807 */
[----:B------:R-:W-:Y:S01]  /*4ea0*/  IMAD.MOV.U32 R70, RZ, RZ, 0x1 ;  /* 0x00000001ff467424 */ /* 0x000fe200078e00ff */
[----:B------:R-:W-:Y:S01]  /*4eb0*/  LOP3.LUT R32, R32, 0x600000, RZ, 0xc0, !PT ;  /* 0x0060000020207812 */ /* 0x000fe200078ec0ff */
[----:B------:R-:W-:Y:S01]  /*4ec0*/  IMAD.MOV.U32 R30, RZ, RZ, RZ ;  /* 0x000000ffff1e7224 */ /* 0x000fe200078e00ff */
[----:B------:R-:W-:-:S02]  /*4ed0*/  LOP3.LUT R5, R0, 0x18, R5, 0x78, !PT ;  /* 0x0000001800057812 */ /* 0x000fc400078e7805 */
[----:B------:R-:W-:Y:S02]  /*4ee0*/  CS2R R68, SRZ ;  /* 0x0000000000447805 */ /* 0x000fe4000001ff00 */
[----:B------:R-:W-:Y:S01]  /*4ef0*/  LOP3.LUT R64, R64, 0x100, R7, 0xf8, !PT ;  /* 0x0000010040407812 */ /* 0x000fe200078ef807 */
[----:B------:R-:W4:Y:S01]  /*4f00*/  LDC R61, c[0x0][0xb20] ;  /* 0x0002c800ff3d7b82 */ /* 0x000f220000000800 */
[----:B------:R-:W3:Y:S01]  /*4f10*/  LDS R3, [UR48+0x140] ;  /* 0x00014030ff037984 */ /* 0x000ee20008000800 */
[----:B------:R-:W-:Y:S01]  /*4f20*/  LOP3.LUT R72, R72, 0x60, RZ, 0xc0, !PT ;  /* 0x0000006048487812 */ /* 0x000fe200078ec0ff */
[----:B------:R-:W-:Y:S01]  /*4f30*/  IMAD.MOV.U32 R75, RZ, RZ, RZ ;  /* 0x000000ffff4b7224 */ /* 0x000fe200078e00ff */
[----:B------:R-:W-:Y:S01]  /*4f40*/  LOP3.LUT R64, R64, R5, RZ, 0xfc, !PT ;  /* 0x0000000540407212 */ /* 0x000fe200078efcff */
[----:B------:R-:W-:Y:S01]  /*4f50*/  IMAD.U32 R66, RZ, RZ, UR4 ;  /* 0x00000004ff427e24 */ /* 0x000fe2000f8e00ff */
[----:B------:R-:W-:Y:S01]  /*4f60*/  SEL R71, R71, 0xffffffe0, !P0 ;  /* 0xffffffe047477807 */ /* 0x000fe20004000000 */
[----:B------:R-:W1:Y:S01]  /*4f70*/  LDCU.64 UR52, c[0x0][0x348] ;  /* 0x00006900ff3477ac */ /* 0x000e620008000a00 */
[----:B------:R-:W1:Y:S01]  /*4f80*/  LDC R27, c[0x0][0xb30] ;  /* 0x0002cc00ff1b7b82 */ /* 0x000e620000000800 */
[----:B------:R-:W1:Y:S01]  /*4f90*/  LDCU.64 UR38, c[0x0][0x888] ;  /* 0x00011100ff2677ac */ /* 0x000e620008000a00 */
[----:B------:R-:W1:Y:S06]  /*4fa0*/  LDCU.64 UR44, c[0x0][0x890] ;  /* 0x00011200ff2c77ac */ /* 0x000e6c0008000a00 */
[----:B------:R-:W1:Y:S01]  /*4fb0*/  LDC.64 R56, c[0x0][0xb10] ;  /* 0x0002c400ff387b82 */ /* 0x000e620000000a00 */
[----:B------:R-:W-:Y:S01]  /*4fc0*/  UMOV UR49, URZ ;  /* 0x000000ff00317c82 */ /* 0x000fe20008000000 */
[----:B------:R-:W-:-:S06]  /*4fd0*/  UMOV UR51, URZ ;  /* 0x000000ff00337c82 */ /* 0x000fcc0008000000 */
[----:B------:R-:W1:Y:S08]  /*4fe0*/  LDC.64 R24, c[0x0][0xb18] ;  /* 0x0002c600ff187b82 */ /* 0x000e700000000a00 */
[----:B------:R-:W1:Y:S08]  /*4ff0*/  LDC.64 R22, c[0x0][0xb28] ;  /* 0x0002ca00ff167b82 */ /* 0x000e700000000a00 */
[----:B------:R-:W1:Y:S01]  /*5000*/  LDC.64 R54, c[0x0][0x8b0] ;  /* 0x00022c00ff367b82 */ /* 0x000e620000000a00 */
[----:B---3--:R-:W-:-:S07]  /*5010*/  IMAD.IADD R32, R3, 0x1, R32 ;  /* 0x0000000103207824 */ /* 0x008fce00078e0220 */
[----:B------:R-:W3:Y:S08]  /*5020*/  LDC.64 R52, c[0x0][0x8a8] ;  /* 0x00022a00ff347b82 */ /* 0x000ef00000000a00 */
[----:B--2-4-:R-:W1:Y:S02]  /*5030*/  LDC R62, c[0x0][0x374] ;  /* 0x0000dd00ff3e7b82 */ /* 0x014e640000000800 */
.L_x_126:
[C---:B------:R-:W-:Y:S02]  /*5040*/  LEA R0, R75.reuse, UR48, 0x3 ;  /* 0x000000304b007c11 */ /* 0x040fe4000f8e18ff */
[----:B------:R-:W-:Y:S02]  /*5050*/  SHF.L.U32 R3, R68, 0x1f, RZ ;  /* 0x0000001f44037819 */ /* 0x000fe400000006ff */
[----:B------:R-:W-:Y:S02]  /*5060*/  LEA R16, R75, UR48, 0x4 ;  /* 0x000000304b107c11 */ /* 0x000fe4000f8e20ff */
[----:B------:R-:W2:Y:S02]  /*5070*/  SYNCS.PHASECHK.TRANS64.TRYWAIT P0, [R0+URZ+0x90], R3 ;  /* 0x00009003000075a7 */ /* 0x000ea400080011ff */
[----:B-12---:R-:W-:Y:S05]  /*5080*/  @!P0 BRA `(.L_x_83) ;  /* 0x0000003800ac8947 */ /* 0x006fea0003800000 */
.L_x_174:
[----:B------:R-:W4:Y:S01]  /*5090*/  LDC.64 R12, c[0x0][0xb10] ;  /* 0x0002c400ff0c7b82 */ /* 0x000f220000000a00 */
[----:B------:R-:W3:Y:S01]  /*50a0*/  LDS.128 R16, [R16+0x120] ;  /* 0x0001200010107984 */ /* 0x000ee20000000c00 */
[----:B-1----:R-:W-:Y:S01]  /*50b0*/  ISETP.NE.AND P1, PT, R27, 0x1, PT ;  /* 0x000000011b00780c */ /* 0x002fe20003f25270 */
[----:B--2---:R-:W-:Y:S01]  /*50c0*/  VIADD R0, R0, 0xa0 ;  /* 0x000000a000007836 */ /* 0x004fe20000000000 */
[----:B------:R-:W-:Y:S04]  /*50d0*/  ISETP.GE.AND P0, PT, R26, 0x1, PT ;  /* 0x000000011a00780c */ /* 0x000fe80003f06270 */
[----:B------:R-:W1:Y:S01]  /*50e0*/  LDC.64 R10, c[0x0][0xb18] ;  /* 0x0002c600ff0a7b82 */ /* 0x000e620000000a00 */
[----:B------:R-:W-:Y:S01]  /*50f0*/  PRMT R0, RZ, 0x654, R0 ;  /* 0x00000654ff007816 */ /* 0x000fe20000000000 */
[----:B------:R-:W-:Y:S01]  /*5100*/  @!PT LDS RZ, [RZ] ;  /* 0x00000000fffff984 */ /* 0x000fe20000000800 */
[----:B------:R-:W-:Y:S01]  /*5110*/  @!PT LDS RZ, [RZ] ;  /* 0x00000000fffff984 */ /* 0x000fe20000000800 */
[----:B------:R-:W-:Y:S01]  /*5120*/  @!PT LDS RZ, [RZ] ;  /* 0x00000000fffff984 */ /* 0x000fe20000000800 */
[----:B------:R-:W-:Y:S01]  /*5130*/  @!PT LDS RZ, [RZ] ;  /* 0x00000000fffff984 */ /* 0x000fe20000000800 */
[----:B------:R2:W-:Y:S06]  /*5140*/  MEMBAR.ALL.CTA ;  /* 0x0000000000007992 */ /* 0x0005ec0000008000 */
[----:B--2---:R-:W2:Y:S01]  /*5150*/  FENCE.VIEW.ASYNC.S ;  /* 0x00000000000073c6 */ /* 0x004ea20000000000 */
[----:B------:R-:W1:Y:S08]  /*5160*/  @!P1 LDC R14, c[0x0][0xb20] ;  /* 0x0002c800ff0e9b82 */ /* 0x000e700000000800 */
[----:B------:R-:W1:Y:S01]  /*5170*/  @!P1 LDC R9, c[0x0][0xb0c] ;  /* 0x0002c300ff099b82 */ /* 0x000e620000000800 */
[----:B--2---:R2:W-:Y:S01]  /*5180*/  SYNCS.ARRIVE.TRANS64.RED.A1T0 RZ, [R0+URZ], RZ ;  /* 0x000000ff00ff79a7 */ /* 0x0045e200081004ff */
[----:B---3--:R-:W-:Y:S04]  /*5190*/  LOP3.LUT P4, RZ, R18, 0x1, RZ, 0xc0, !PT ;  /* 0x0000000112ff7812 */ /* 0x008fe8000788c0ff */
[----:B------:R-:W-:Y:S09]  /*51a0*/  P2R R73, PR, RZ, 0x10 ;  /* 0x00000010ff497803 */ /* 0x000ff20000000000 */
[----:B------:R-:W-:Y:S02]  /*51b0*/  @P4 MOV R31, R16 ;  /* 0x00000010001f4202 */ /* 0x000fe40000000f00 */
[----:B------:R-:W-:Y:S01]  /*51c0*/  @P4 LOP3.LUT R29, R17, 0xffff, RZ, 0xc0, !PT ;  /* 0x0000ffff111d4812 */ /* 0x000fe200078ec0ff */
[----:B--2-4-:R-:W-:Y:S06]  /*51d0*/  @!P0 BRA `(.L_x_84) ;  /* 0x0000000000a48947 */ /* 0x014fec0003800000 */
[----:B------:R-:W-:Y:S01]  /*51e0*/  IMAD.HI.U32 R36, R62, R25, RZ ;  /* 0x000000193e247227 */ /* 0x000fe200078e00ff */
[----:B------:R-:W-:Y:S02]  /*51f0*/  ISETP.NE.AND P0, PT, R24, 0x1, PT ;  /* 0x000000011800780c */ /* 0x000fe40003f05270 */
[----:B------:R-:W-:Y:S01]  /*5200*/  ISETP.NE.AND P2, PT, R26, 0x1, PT ;  /* 0x000000011a00780c */ /* 0x000fe20003f45270 */
[-C--:B------:R-:W-:Y:S01]  /*5210*/  IMAD.HI.U32 R34, R63, R56.reuse, RZ ;  /* 0x000000383f227227 */ /* 0x080fe200078e00ff */
[----:B------:R-:W-:Y:S02]  /*5220*/  SHF.R.U32.HI R37, RZ, R61, R36 ;  /* 0x0000003dff257219 */ /* 0x000fe40000011624 */
[----:B------:R-:W-:Y:S01]  /*5230*/  ISETP.NE.AND P3, PT, R28, 0x1, PT ;  /* 0x000000011c00780c */ /* 0x000fe20003f65270 */
[----:B------:R-:W-:Y:S01]  /*5240*/  IMAD.HI.U32 R40, R29, R25, RZ ;  /* 0x000000191d287227 */ /* 0x000fe200078e00ff */
[----:B------:R-:W-:Y:S02]  /*5250*/  SHF.R.U32.HI R34, RZ, R57, R34 ;  /* 0x00000039ff227219 */ /* 0x000fe40000011622 */
[----:B------:R-:W-:Y:S01]  /*5260*/  SEL R3, R62, R37, !P0 ;  /* 0x000000253e037207 */ /* 0x000fe20004000000 */
[----:B------:R-:W-:Y:S01]  /*5270*/  IMAD.HI.U32 R38, R31, R56, RZ ;  /* 0x000000381f267227 */ /* 0x000fe200078e00ff */
[----:B------:R-:W-:Y:S03]  /*5280*/  SEL R7, R63, R34, !P3 ;  /* 0x000000223f077207 */ /* 0x000fe60005800000 */
[-C--:B------:R-:W-:Y:S01]  /*5290*/  IMAD.HI.U32 R34, R3, R22.reuse, RZ ;  /* 0x0000001603227227 */ /* 0x080fe200078e00ff */
[----:B------:R-:W-:Y:S03]  /*52a0*/  SHF.R.U32.HI R38, RZ, R57, R38 ;  /* 0x00000039ff267219 */ /* 0x000fe60000011626 */
[----:B------:R-:W-:Y:S01]  /*52b0*/  IMAD.HI.U32 R36, R7, R22, RZ ;  /* 0x0000001607247227 */ /* 0x000fe200078e00ff */
[----:B------:R-:W-:Y:S02]  /*52c0*/  @P2 SHF.R.U32.HI R3, RZ, R23, R34 ;  /* 0x00000017ff032219 */ /* 0x000fe40000011622 */
[----:B------:R-:W-:Y:S02]  /*52d0*/  SHF.R.U32.HI R34, RZ, R61, R40 ;  /* 0x0000003dff227219 */ /* 0x000fe40000011628 */
[----:B------:R-:W-:Y:S01]  /*52e0*/  @P2 SHF.R.U32.HI R7, RZ, R23, R36 ;  /* 0x00000017ff072219 */ /* 0x000fe20000011624 */
[C---:B------:R-:W-:Y:S01]  /*52f0*/  IMAD R2, R26.reuse, R3, RZ ;  /* 0x000000031a027224 */ /* 0x040fe200078e02ff */
[----:B------:R-:W-:Y:S02]  /*5300*/  SEL R5, R29, R34, !P0 ;  /* 0x000000221d057207 */ /* 0x000fe40004000000 */
[----:B------:R-:W-:Y:S01]  /*5310*/  SEL R3, R31, R38, !P3 ;  /* 0x000000261f037207 */ /* 0x000fe20005800000 */
[----:B------:R-:W-:Y:S01]  /*5320*/  IMAD R4, R26, R7, RZ ;  /* 0x000000071a047224 */ /* 0x000fe200078e02ff */
[C---:B------:R-:W-:Y:S01]  /*5330*/  ISETP.GE.AND P0, PT, R5.reuse, R2, PT ;  /* 0x000000020500720c */ /* 0x040fe20003f06270 */
[----:B------:R-:W-:Y:S03]  /*5340*/  IMAD.HI.U32 R6, R5, R22, RZ ;  /* 0x0000001605067227 */ /* 0x000fe600078e00ff */
[----:B------:R-:W-:Y:S01]  /*5350*/  ISETP.GE.OR P0, PT, R3, R4, P0 ;  /* 0x000000040300720c */ /* 0x000fe20000706670 */
[----:B------:R-:W-:Y:S01]  /*5360*/  IMAD.MOV R4, RZ, RZ, -R3 ;  /* 0x000000ffff047224 */ /* 0x000fe200078e0a03 */
[-C--:B------:R-:W-:Y:S03]  /*5370*/  SHF.R.U32.HI R6, RZ, R23.reuse, R6 ;  /* 0x00000017ff067219 */ /* 0x080fe60000011606 */
[----:B------:R-:W-:Y:S01]  /*5380*/  IMAD R31, R28, R4, R31 ;  /* 0x000000041c1f7224 */ /* 0x000fe200078e021f */
[----:B------:R-:W-:Y:S05]  /*5390*/  SEL R15, R5, R6, !P2 ;  /* 0x00000006050f7207 */ /* 0x000fea0005000000 */
[----:B------:R-:W-:Y:S02]  /*53a0*/  IMAD.MOV R6, RZ, RZ, -R15 ;  /* 0x000000ffff067224 */ /* 0x000fe400078e0a0f */
[C---:B------:R-:W-:Y:S04]  /*53b0*/  @!P0 IMAD.HI.U32 R2, R3.reuse, R22, RZ ;  /* 0x0000001603028227 */ /* 0x040fe800078e00ff */
[----:B------:R-:W-:Y:S01]  /*53c0*/  IMAD R6, R26, R6, R5 ;  /* 0x000000061a067224 */ /* 0x000fe200078e0205 */
[----:B------:R-:W-:Y:S04]  /*53d0*/  @!P0 SHF.R.U32.HI R2, RZ, R23, R2 ;  /* 0x00000017ff028219 */ /* 0x000fe80000011602 */
[----:B------:R-:W-:Y:S02]  /*53e0*/  @!P0 SEL R0, R3, R2, !P2 ;  /* 0x0000000203008207 */ /* 0x000fe40005000000 */
[----:B------:R-:W-:Y:S02]  /*53f0*/  IADD3 R2, PT, PT, -R5, RZ, RZ ;  /* 0x000000ff05027210 */ /* 0x000fe40007ffe1ff */
[----:B------:R-:W-:Y:S01]  /*5400*/  @!P0 IADD3 R8, PT, PT, R15, -R0, RZ ;  /* 0x800000000f088210 */ /* 0x000fe20007ffe0ff */
[----:B------:R-:W-:Y:S02]  /*5410*/  @!P0 IMAD R0, R7, R6, R0 ;  /* 0x0000000607008224 */ /* 0x000fe400078e0200 */
[----:B------:R-:W-:Y:S02]  /*5420*/  IMAD R29, R24, R2, R29 ;  /* 0x00000002181d7224 */ /* 0x000fe400078e021d */
[----:B------:R-:W-:Y:S02]  /*5430*/  @!P0 IMAD R5, R8, R26, R3 ;  /* 0x0000001a08058224 */ /* 0x000fe400078e0203 */
[----:B------:R-:W-:Y:S04]  /*5440*/  @!P0 IMAD.MOV.U32 R3, RZ, RZ, R0 ;  /* 0x000000ffff038224 */ /* 0x000fe800078e0000 */
[----:B------:R-:W-:Y:S02]  /*5450*/  IMAD R31, R3, R28, R31 ;  /* 0x0000001c031f7224 */ /* 0x000fe400078e021f */
[----:B------:R-:W-:Y:S07]  /*5460*/  IMAD R29, R5, R24, R29 ;  /* 0x00000018051d7224 */ /* 0x000fee00078e021d */
.L_x_84:
[----:B-1----:R-:W-:Y:S01]  /*5470*/  @!P1 ISETP.NE.AND P0, PT, R10, 0x1, PT ;  /* 0x000000010a00980c */ /* 0x002fe20003f05270 */
[----:B------:R-:W-:Y:S01]  /*5480*/  @!P1 IMAD.HI.U32 R3, R29, R11, RZ ;  /* 0x0000000b1d039227 */ /* 0x000fe200078e00ff */
[----:B------:R-:W-:Y:S01]  /*5490*/  R2UR UR42, R21 ;  /* 0x00000000152a72ca */ /* 0x000fe200000e0000 */
[----:B------:R-:W-:Y:S01]  /*54a0*/  BSSY.RECONVERGENT B6, `(.L_x_85) ;  /* 0x0000031000067945 */ /* 0x000fe20003800200 */
[----:B------:R-:W-:Y:S01]  /*54b0*/  R2UR UR41, R20 ;  /* 0x00000000142972ca */ /* 0x000fe200000e0000 */
[----:B------:R-:W-:Y:S01]  /*54c0*/  @!P1 IMAD.HI.U32 R0, R31, R12, RZ ;  /* 0x0000000c1f009227 */ /* 0x000fe200078e00ff */
[----:B------:R-:W-:Y:S02]  /*54d0*/  @!P1 SHF.R.U32.HI R2, RZ, R14, R3 ;  /* 0x0000000eff029219 */ /* 0x000fe40000011603 */
[----:B------:R-:W-:Y:S01]  /*54e0*/  @!P1 ISETP.NE.AND P2, PT, R9, 0x1, PT ;  /* 0x000000010900980c */ /* 0x000fe20003f45270 */
[----:B------:R-:W-:Y:S01]  /*54f0*/  VIADD R75, R75, 0x1 ;  /* 0x000000014b4b7836 */ /* 0x000fe20000000000 */
[----:B------:R-:W-:Y:S02]  /*5500*/  @!P1 SEL R2, R29, R2, !P0 ;  /* 0x000000021d029207 */ /* 0x000fe40004000000 */
[----:B------:R-:W-:Y:S02]  /*5510*/  @!P1 SHF.R.U32.HI R0, RZ, R13, R0 ;  /* 0x0000000dff009219 */ /* 0x000fe40000011600 */
[----:B------:R-:W-:Y:S01]  /*5520*/  LOP3.LUT P0, RZ, R66, 0x1b0, RZ, 0xc0, !PT ;  /* 0x000001b042ff7812 */ /* 0x000fe2000780c0ff */
[----:B------:R-:W-:Y:S01]  /*5530*/  USHF.L.U32 UR42, UR42, 0x6, URZ ;  /* 0x000000062a2a7899 */ /* 0x000fe200080006ff */
[----:B------:R-:W-:Y:S01]  /*5540*/  @!P1 SEL R3, R31, R0, !P2 ;  /* 0x000000001f039207 */ /* 0x000fe20005000000 */
[----:B------:R-:W-:Y:S01]  /*5550*/  USHF.L.U32 UR41, UR41, 0x7, URZ ;  /* 0x0000000729297899 */ /* 0x000fe200080006ff */
[----:B------:R-:W-:Y:S03]  /*5560*/  @P4 SHF.R.U32.HI R67, RZ, 0x10, R17 ;  /* 0x00000010ff434819 */ /* 0x000fe60000011611 */
[----:B------:R-:W-:Y:S02]  /*5570*/  @!P1 IMAD.IADD R0, R2, 0x1, -R3 ;  /* 0x0000000102009824 */ /* 0x000fe400078e0a03 */
[----:B------:R-:W-:Y:S02]  /*5580*/  @!P1 IMAD.IADD R2, R3, 0x1, -R2 ;  /* 0x0000000103029824 */ /* 0x000fe400078e0a02 */
[----:B------:R-:W-:Y:S02]  /*5590*/  @!P1 IMAD R31, R0, R9, R31 ;  /* 0x00000009001f9224 */ /* 0x000fe400078e021f */
[----:B------:R-:W-:Y:S01]  /*55a0*/  @!P1 IMAD R29, R2, R10, R29 ;  /* 0x0000000a021d9224 */ /* 0x000fe200078e021d */
[----:B------:R-:W-:Y:S06]  /*55b0*/  @!P0 BRA `(.L_x_86) ;  /* 0x00000000007c8947 */ /* 0x000fec0003800000 */
[----:B------:R-:W1:Y:S01]  /*55c0*/  LDCU.64 UR8, c[0x4][0x80] ;  /* 0x01001000ff0877ac */ /* 0x000e620008000a00 */
[----:B------:R-:W-:Y:S01]  /*55d0*/  MOV R2, 0x0 ;  /* 0x0000000000027802 */ /* 0x000fe20000000f00 */
[----:B------:R-:W-:Y:S02]  /*55e0*/  HFMA2 R12, -RZ, RZ, 0, 5.9604644775390625e-08 ;  /* 0x00000001ff0c7431 */ /* 0x000fe400000001ff */
[----:B------:R-:W-:Y:S01]  /*55f0*/  IMAD.MOV.U32 R8, RZ, RZ, 0x70 ;  /* 0x00000070ff087424 */ /* 0x000fe200078e00ff */
[----:B------:R2:W3:Y:S01]  /*5600*/  LDC.64 R14, c[0x4][R2] ;  /* 0x01000000020e7b82 */ /* 0x0004e20000000a00 */
[----:B------:R-:W4:Y:S01]  /*5610*/  LDCU.64 UR6, c[0x4][0x88] ;  /* 0x01001100ff0677ac */ /* 0x000f220008000a00 */
[----:B------:R-:W-:Y:S01]  /*5620*/  IMAD.MOV.U32 R13, RZ, RZ, RZ ;  /* 0x000000ffff0d7224 */ /* 0x000fe200078e00ff */
[----:B------:R-:W2:Y:S01]  /*5630*/  LDCU.64 UR4, c[0x4][0x8] ;  /* 0x01000100ff0477ac */ /* 0x000ea20008000a00 */
[----:B-1----:R-:W-:Y:S01]  /*5640*/  MOV R5, UR9 ;  /* 0x0000000900057c02 */ /* 0x002fe20008000f00 */
[----:B------:R-:W-:Y:S01]  /*5650*/  IMAD.U32 R4, RZ, RZ, UR8 ;  /* 0x00000008ff047e24 */ /* 0x000fe2000f8e00ff */
[----:B----4-:R-:W-:Y:S01]  /*5660*/  MOV R7, UR7 ;  /* 0x0000000700077c02 */ /* 0x010fe20008000f00 */
[----:B------:R-:W-:Y:S01]  /*5670*/  IMAD.U32 R6, RZ, RZ, UR6 ;  /* 0x00000006ff067e24 */ /* 0x000fe2000f8e00ff */
[----:B--2---:R-:W-:Y:S01]  /*5680*/  MOV R11, UR5 ;  /* 0x00000005000b7c02 */ /* 0x004fe20008000f00 */
[----:B------:R-:W-:Y:S02]  /*5690*/  IMAD.U32 R10, RZ, RZ, UR4 ;  /* 0x00000004ff0a7e24 */ /* 0x000fe4000f8e00ff */
[----:B------:R-:W-:Y:S07]  /*56a0*/  LEPC R20, `(.L_x_87) ;  /* 0x000000001014794e */ /* 0x000fee0000000000 */
[----:B---3-5:R-:W-:Y:S05]  /*56b0*/  CALL.ABS.NOINC R14 ;  /* 0x000000000e007343 */ /* 0x028fea0003c00000 */
.L_x_87:
[----:B------:R-:W1:Y:S01]  /*56c0*/  LDCU.64 UR8, c[0x4][0x80] ;  /* 0x01001000ff0877ac */ /* 0x000e620008000a00 */
[----:B------:R-:W2:Y:S01]  /*56d0*/  LDC.64 R2, c[0x4][R2] ;  /* 0x0100000002027b82 */ /* 0x000ea20000000a00 */
[----:B------:R-:W-:Y:S02]  /*56e0*/  HFMA2 R12, -RZ, RZ, 0, 5.9604644775390625e-08 ;  /* 0x00000001ff0c7431 */ /* 0x000fe400000001ff */
[----:B------:R-:W-:Y:S02]  /*56f0*/  IMAD.MOV.U32 R8, RZ, RZ, 0x70 ;  /* 0x00000070ff087424 */ /* 0x000fe400078e00ff */
[----:B------:R-:W-:Y:S01]  /*5700*/  IMAD.MOV.U32 R13, RZ, RZ, RZ ;  /* 0x000000ffff0d7224 */ /* 0x000fe200078e00ff */
[----:B------:R-:W3:Y:S01]  /*5710*/  LDCU.64 UR6, c[0x4][0x88] ;  /* 0x01001100ff0677ac */ /* 0x000ee20008000a00 */
[----:B------:R-:W4:Y:S01]  /*5720*/  LDCU.64 UR4, c[0x4][0x8] ;  /* 0x01000100ff0477ac */ /* 0x000f220008000a00 */
[----:B-1----:R-:W-:Y:S02]  /*5730*/  MOV R4, UR8 ;  /* 0x0000000800047c02 */ /* 0x002fe40008000f00 */
[----:B------:R-:W-:Y:S02]  /*5740*/  MOV R5, UR9 ;  /* 0x0000000900057c02 */ /* 0x000fe40008000f00 */
[----:B---3--:R-:W-:Y:S01]  /*5750*/  MOV R7, UR7 ;  /* 0x0000000700077c02 */ /* 0x008fe20008000f00 */
[----:B------:R-:W-:Y:S01]  /*5760*/  IMAD.U32 R6, RZ, RZ, UR6 ;  /* 0x00000006ff067e24 */ /* 0x000fe2000f8e00ff */
[----:B----4-:R-:W-:Y:S01]  /*5770*/  MOV R11, UR5 ;  /* 0x00000005000b7c02 */ /* 0x010fe20008000f00 */
[----:B------:R-:W-:Y:S02]  /*5780*/  IMAD.U32 R10, RZ, RZ, UR4 ;  /* 0x00000004ff0a7e24 */ /* 0x000fe4000f8e00ff */
[----:B------:R-:W-:Y:S07]  /*5790*/  LEPC R20, `(.L_x_86) ;  /* 0x000000001014794e */ /* 0x000fee0000000000 */
[----:B--2---:R-:W-:Y:S05]  /*57a0*/  CALL.ABS.NOINC R2 ;  /* 0x0000000002007343 */ /* 0x004fea0003c00000 */
.L_x_86:
[----:B------:R-:W-:Y:S05]  /*57b0*/  BSYNC.RECONVERGENT B6 ;  /* 0x0000000000067941 */ /* 0x000fea0003800200 */
.L_x_85:
[----:B------:R-:W-:Y:S01]  /*57c0*/  ISETP.NE.U32.AND P4, PT, R54, RZ, PT ;  /* 0x000000ff3600720c */ /* 0x000fe20003f85070 */
[----:B------:R-:W-:Y:S01]  /*57d0*/  UISETP.NE.AND UP2, UPT, UR50, URZ, UPT ;  /* 0x000000ff3200728c */ /* 0x000fe2000bf45270 */
[----:B------:R-:W-:Y:S01]  /*57e0*/  ISETP.NE.U32.AND P2, PT, RZ, UR38, PT ;  /* 0x00000026ff007c0c */ /* 0x000fe2000bf45070 */
[----:B------:R-:W-:Y:S01]  /*57f0*/  UISETP.NE.U32.AND UP1, UPT, UR44, URZ, UPT ;  /* 0x000000ff2c00728c */ /* 0x000fe2000bf25070 */
[----:B------:R-:W-:Y:S01]  /*5800*/  ISETP.NE.AND.EX P4, PT, R55, RZ, PT, P4 ;  /* 0x000000ff3700720c */ /* 0x000fe20003f85340 */
[----:B------:R-:W-:Y:S01]  /*5810*/  UPLOP3.LUT UP0, UPT, UPT, UPT, UPT, 0x40, 0x4 ;  /* 0x000000000004789c */ /* 0x000fe20003f0e870 */
[----:B------:R-:W-:Y:S01]  /*5820*/  ISETP.NE.AND.EX P2, PT, RZ, UR39, PT, P2 ;  /* 0x00000027ff007c0c */ /* 0x000fe2000bf45320 */
[----:B------:R-:W-:Y:S01]  /*5830*/  UISETP.NE.AND.EX UP1, UPT, UR45, URZ, UPT, UP1 ;  /* 0x000000ff2d00728c */ /* 0x000fe2000bf25310 */
[----:B------:R-:W-:Y:S04]  /*5840*/  PLOP3.LUT P1, PT, PT, PT, UP2, 0x80, 0x8 ;  /* 0x000000000008781c */ /* 0x000fe80003f2f028 */
[----:B------:R-:W-:Y:S06]  /*5850*/  @UP2 UPLOP3.LUT UP0, UPT, UPT, UPT, UP1, 0x80, 0x8 ;  /* 0x000000000008289c */ /* 0x000fec0003f0f010 */
[----:B------:R-:W-:Y:S01]  /*5860*/  PLOP3.LUT P0, PT, PT, PT, UP0, 0x80, 0x8 ;  /* 0x000000000008781c */ /* 0x000fe20003f0f008 */
[----:B------:R-:W-:Y:S01]  /*5870*/  @!UPT UIADD3 URZ, UPT, UPT, URZ, URZ, URZ ;  /* 0x000000fffffff290 */ /* 0x000fe2000fffe0ff */
[----:B------:R-:W-:Y:S11]  /*5880*/  BRA.U !UP1, `(.L_x_88) ;  /* 0x0000000109387547 */ /* 0x000ff6000b800000 */
[----:B------:R-:W-:Y:S01]  /*5890*/  UISETP.NE.U32.AND UP0, UPT, UR38, URZ, UPT ;  /* 0x000000ff2600728c */ /* 0x000fe2000bf05070 */
[----:B------:R-:W-:Y:S02]  /*58a0*/  HFMA2 R0, -RZ, RZ, 0, 5.9604644775390625e-08 ;  /* 0x00000001ff007431 */ /* 0x000fe400000001ff */
[----:B------:R-:W-:Y:S01]  /*58b0*/  IMAD.MOV.U32 R59, RZ, RZ, 0x1 ;  /* 0x00000001ff3b7424 */ /* 0x000fe200078e00ff */
[----:B------:R-:W-:Y:S06]  /*58c0*/  UISETP.NE.AND.EX UP0, UPT, UR39, URZ, UPT, UP0 ;  /* 0x000000ff2700728c */ /* 0x000fec000bf05300 */
[----:B------:R-:W-:Y:S05]  /*58d0*/  PLOP3.LUT P3, PT, PT, PT, UP0, 0x80, 0x8 ;  /* 0x000000000008781c */ /* 0x000fea0003f6f008 */
[----:B------:R-:W1:Y:S01]  /*58e0*/  @UP0 LDCU.64 UR6, c[0x0][0x888] ;  /* 0x00011100ff0607ac */ /* 0x000e620008000a00 */
[----:B------:R-:W-:Y:S07]  /*58f0*/  @UP0 UIMAD UR4, UR36, UR44, URZ ;  /* 0x0000002c240402a4 */ /* 0x000fee000f8e02ff */
[----:B------:R-:W-:Y:S01]  /*5900*/  @!P3 PRMT R59, R0, 0x7610, R59 ;  /* 0x00007610003bb816 */ /* 0x000fe2000000003b */
[----:B-1----:R-:W-:Y:S03]  /*5910*/  @UP0 UIMAD.WIDE UR6, UR4, 0x4, UR6 ;  /* 0x00000004040608a5 */ /* 0x002fe6000f8e0206 */
[----:B------:R-:W1:Y:S03]  /*5920*/  @!UP0 LDCU UR4, c[0x0][0x880] ;  /* 0x00011000ff0487ac */ /* 0x000e660008000800 */
[----:B------:R-:W-:Y:S01]  /*5930*/  IMAD.U32 R2, RZ, RZ, UR6 ;  /* 0x00000006ff027e24 */ /* 0x000fe2000f8e00ff */
[----:B------:R-:W-:Y:S05]  /*5940*/  MOV R3, UR7 ;  /* 0x0000000700037c02 */ /* 0x000fea0008000f00 */
[----:B-----5:R2:W5:Y:S02]  /*5950*/  @P3 LDG.E R35, desc[UR46][R2.64] ;  /* 0x0000002e02233981 */ /* 0x020564000c1e1900 */
[----:B-12---:R-:W-:Y:S02]  /*5960*/  @!P3 IMAD.U32 R35, RZ, RZ, UR4 ;  /* 0x00000004ff23be24 */ /* 0x006fe4000f8e00ff */
.L_x_88:
[----:B------:R-:W-:Y:S05]  /*5970*/  @!P4 BRA `(.L_x_89) ;  /* 0x000000000020c947 */ /* 0x000fea0003800000 */
[----:B------:R-:W-:Y:S04]  /*5980*/  ISETP.NE.U32.AND P3, PT, R52, RZ, PT ;  /* 0x000000ff3400720c */ /* 0x000fe80003f65070 */
[----:B------:R-:W-:Y:S11]  /*5990*/  ISETP.NE.AND.EX P3, PT, R53, RZ, PT, P3 ;  /* 0x000000ff3500720c */ /* 0x000ff60003f65330 */
[----:B------:R-:W-:Y:S02]  /*59a0*/  @!UPT UIADD3 URZ, UPT, UPT, URZ, URZ, URZ ;  /* 0x000000fffffff290 */ /* 0x000fe4000fffe0ff */
[----:B------:R-:W1:Y:S01]  /*59b0*/  @P3 LDC.64 R2, c[0x0][0x8a8] ;  /* 0x00022a00ff023b82 */ /* 0x000e620000000a00 */
[----:B------:R-:W-:Y:S04]  /*59c0*/  @P3 IMAD R0, R54, UR36, RZ ;  /* 0x0000002436003c24 */ /* 0x000fe8000f8e02ff */
[----:B-1----:R-:W-:Y:S05]  /*59d0*/  @P3 IMAD.WIDE R2, R0, 0x4, R2 ;  /* 0x0000000400023825 */ /* 0x002fea00078e0202 */
[----:B-----5:R1:W5:Y:S02]  /*59e0*/  @P3 LDG.E R33, desc[UR46][R2.64] ;  /* 0x0000002e02213981 */ /* 0x020364000c1e1900 */
[----:B-1----:R-:W2:Y:S02]  /*59f0*/  @!P3 LDC R33, c[0x0][0x8a0] ;  /* 0x00022800ff21bb82 */ /* 0x002ea40000000800 */
.L_x_89:
[----:B-----5:R-:W-:Y:S01]  /*5a00*/  FSETP.NEU.AND P3, PT, R35, RZ, PT ;  /* 0x000000ff2300720b */ /* 0x020fe20003f6d000 */
[----:B------:R-:W-:Y:S01]  /*5a10*/  IMAD.SHL.U32 R80, R64, 0x2, RZ ;  /* 0x0000000240507824 */ /* 0x000fe200078e00ff */
[----:B------:R-:W-:Y:S01]  /*5a20*/  SEL R7, RZ, 0xffffffff, P2 ;  /* 0xffffffffff077807 */ /* 0x000fe20001000000 */
[----:B------:R-:W-:Y:S01]  /*5a30*/  BSSY B1, `(.L_x_90) ;  /* 0x0000036000017945 */ /* 0x000fe20003800000 */
[----:B------:R-:W-:Y:S01]  /*5a40*/  @P1 LOP3.LUT P2, RZ, R59, 0xff, RZ, 0xc0, !PT ;  /* 0x000000ff3bff1812 */ /* 0x000fe2000784c0ff */
[----:B------:R-:W-:Y:S01]  /*5a50*/  VIADD R78, R80, UR48 ;  /* 0x00000030504e7c36 */ /* 0x000fe20008000000 */
[----:B------:R-:W-:Y:S01]  /*5a60*/  @P1 SEL R2, RZ, 0xffffffff, P3 ;  /* 0xffffffffff021807 */ /* 0x000fe20001800000 */
[----:B------:R-:W-:Y:S01]  /*5a70*/  IMAD.MOV.U32 R81, RZ, RZ, 0x1 ;  /* 0x00000001ff517424 */ /* 0x000fe200078e00ff */
[----:B------:R-:W-:Y:S01]  /*5a80*/  LOP3.LUT R70, R70, 0x1, RZ, 0x3c, !PT ;  /* 0x0000000146467812 */ /* 0x000fe200078e3cff */
[----:B------:R-:W-:Y:S01]  /*5a90*/  IMAD.MOV.U32 R39, RZ, RZ, RZ ;  /* 0x000000ffff277224 */ /* 0x000fe200078e00ff */
[----:B------:R-:W-:Y:S02]  /*5aa0*/  @P0 SEL R2, R7, R2, !P2 ;  /* 0x0000000207020207 */ /* 0x000fe40005000000 */
[----:B------:R-:W-:Y:S02]  /*5ab0*/  CS2R R50, SRZ ;  /* 0x0000000000327805 */ /* 0x000fe4000001ff00 */
[----:B------:R-:W-:Y:S02]  /*5ac0*/  LEA R79, R30, UR48, 0x3 ;  /* 0x000000301e4f7c11 */ /* 0x000fe4000f8e18ff */
[----:B------:R-:W-:Y:S02]  /*5ad0*/  CS2R R48, SRZ ;  /* 0x0000000000307805 */ /* 0x000fe4000001ff00 */
[----:B------:R-:W-:Y:S02]  /*5ae0*/  @P1 LOP3.LUT R2, R2, 0x1, RZ, 0xc0, !PT ;  /* 0x0000000102021812 */ /* 0x000fe400078ec0ff */
[----:B------:R-:W-:Y:S02]  /*5af0*/  CS2R R42, SRZ ;  /* 0x00000000002a7805 */ /* 0x000fe4000001ff00 */
[----:B------:R-:W-:Y:S02]  /*5b00*/  SHF.L.U32 R0, R69, 0x1f, RZ ;  /* 0x0000001f45007819 */ /* 0x000fe400000006ff */
[----:B------:R-:W-:Y:S02]  /*5b10*/  CS2R R40, SRZ ;  /* 0x0000000000287805 */ /* 0x000fe4000001ff00 */
[----:B------:R-:W-:Y:S01]  /*5b20*/  ISETP.NE.U32.OR P5, PT, R2, 0x1, !P1 ;  /* 0x000000010200780c */ /* 0x000fe20004fa5470 */
[----:B------:R-:W-:Y:S01]  /*5b30*/  IMAD.IADD R77, R71, 0x1, R78 ;  /* 0x00000001474d7824 */ /* 0x000fe200078e024e */
[----:B------:R-:W-:Y:S02]  /*5b40*/  PLOP3.LUT P2, PT, PT, PT, UP1, 0x80, 0x8 ;  /* 0x000000000008781c */ /* 0x000fe40003f4f018 */
[----:B------:R-:W-:Y:S02]  /*5b50*/  LEA.HI R5, R30, R30, RZ, 0x1 ;  /* 0x0000001e1e057211 */ /* 0x000fe400078f08ff */
[----:B------:R-:W-:Y:S02]  /*5b60*/  LOP3.LUT P4, R74, R59, 0xff, RZ, 0xc0, !PT ;  /* 0x000000ff3b4a7812 */ /* 0x000fe4000788c0ff */
[----:B------:R-:W-:Y:S01]  /*5b70*/  SEL R2, RZ, 0xffffffff, P3 ;  /* 0xffffffffff027807 */ /* 0x000fe20001800000 */
[C---:B------:R-:W-:Y:S01]  /*5b80*/  IMAD.SHL.U32 R3, R5.reuse, 0x40, RZ ;  /* 0x0000004005037824 */ /* 0x040fe200078e00ff */
[----:B------:R-:W-:Y:S02]  /*5b90*/  LOP3.LUT R5, R5, 0xffe, RZ, 0xc0, !PT ;  /* 0x00000ffe05057812 */ /* 0x000fe400078ec0ff */
[----:B------:R-:W-:Y:S02]  /*5ba0*/  P2R R76, PR, RZ, 0x20 ;  /* 0x00000020ff4c7803 */ /* 0x000fe40000000000 */
[----:B------:R-:W-:Y:S01]  /*5bb0*/  @P5 SHF.L.U32 R4, R70, 0x1f, RZ ;  /* 0x0000001f46045819 */ /* 0x000fe200000006ff */
[----:B------:R-:W-:Y:S01]  /*5bc0*/  IMAD.IADD R34, R30, 0x1, -R5 ;  /* 0x000000011e227824 */ /* 0x000fe200078e0a05 */
[----:B------:R-:W-:Y:S02]  /*5bd0*/  @P2 SEL R2, R7, R2, !P4 ;  /* 0x0000000207022207 */ /* 0x000fe40006000000 */
[----:B------:R-:W1:Y:S01]  /*5be0*/  @P5 SYNCS.PHASECHK.TRANS64.TRYWAIT P1, [UR48+0x40], R4 ;  /* 0x00004004ff0055a7 */ /* 0x000e620008021130 */
[----:B------:R-:W-:Y:S02]  /*5bf0*/  LOP3.LUT R3, R3, 0xffffff80, RZ, 0xc0, !PT ;  /* 0xffffff8003037812 */ /* 0x000fe400078ec0ff */
[----:B------:R-:W-:Y:S03]  /*5c00*/  LOP3.LUT R2, R2, 0x1, RZ, 0xc0, !PT ;  /* 0x0000000102027812 */ /* 0x000fe600078ec0ff */
[----:B------:R-:W-:Y:S01]  /*5c10*/  IMAD.IADD R3, R32, 0x1, R3 ;  /* 0x0000000120037824 */ /* 0x000fe200078e0203 */
[----:B------:R-:W-:Y:S03]  /*5c20*/  ISETP.NE.U32.AND P2, PT, R2, 0x1, PT ;  /* 0x000000010200780c */ /* 0x000fe60003f45070 */
[----:B------:R-:W-:Y:S01]  /*5c30*/  IMAD R34, R34, 0x100000, R3 ;  /* 0x0010000022227824 */ /* 0x000fe200078e0203 */
[----:B------:R-:W-:Y:S01]  /*5c40*/  P2R R82, PR, RZ, 0x4 ;  /* 0x00000004ff527803 */ /* 0x000fe20000000000 */
[----:B------:R3:W4:Y:S01]  /*5c50*/  SYNCS.PHASECHK.TRANS64.TRYWAIT P0, [R79+URZ+0xb0], R0 ;  /* 0x0000b0004f0075a7 */ /* 0x00072200080011ff */
[----:B-1----:R-:W-:Y:S01]  /*5c60*/  @P5 SEL R81, RZ, 0x1, !P1 ;  /* 0x00000001ff515807 */ /* 0x002fe20004800000 */
[----:B---3--:R-:W-:Y:S06]  /*5c70*/  @!P5 BRA `(.L_x_91) ;  /* 0x000000000044d947 */ /* 0x008fec0003800000 */
[----:B------:R-:W-:Y:S01]  /*5c80*/  IMAD.MOV.U32 R50, RZ, RZ, RZ ;  /* 0x000000ffff327224 */ /* 0x000fe200078e00ff */
[----:B------:R-:W-:Y:S01]  /*5c90*/  ISETP.NE.AND P1, PT, R81, RZ, PT ;  /* 0x000000ff5100720c */ /* 0x000fe20003f25270 */
[----:B------:R-:W-:Y:S01]  /*5ca0*/  BSSY B0, `(.L_x_92) ;  /* 0x0000008000007945 */ /* 0x000fe20003800000 */
[----:B------:R-:W-:Y:S02]  /*5cb0*/  CS2R R42, SRZ ;  /* 0x00000000002a7805 */ /* 0x000fe4000001ff00 */
[----:B------:R-:W-:Y:S02]  /*5cc0*/  CS2R R40, SRZ ;  /* 0x0000000000287805 */ /* 0x000fe4000001ff00 */
[----:B------:R-:W-:Y:S07]  /*5cd0*/  CS2R R48, SRZ ;  /* 0x0000000000307805 */ /* 0x000fee000001ff00 */
[----:B------:R-:W-:Y:S05]  /*5ce0*/  @P1 BRA `(.L_x_93) ;  /* 0x00000000000c1947 */ /* 0x000fea0003800000 */
[----:B------:R-:W-:Y:S04]  /*5cf0*/  SHF.L.U32 R3, R70, 0x1f, RZ ;  /* 0x0000001f46037819 */ /* 0x000fe800000006ff */
[----:B------:R-:W1:Y:S02]  /*5d00*/  SYNCS.PHASECHK.TRANS64.TRYWAIT P1, [UR48+0x40], R3 ;  /* 0x00004003ff0075a7 */ /* 0x000e640008021130 */
[----:B-1----:R-:W-:Y:S05]  /*5d10*/  @!P1 BRA `(.L_x_94) ;  /* 0x0000002c009c9947 */ /* 0x002fea0003800000 */
.L_x_93:
[----:B------:R-:W-:Y:S05]  /*5d20*/  BSYNC B0 ;  /* 0x0000000000007941 */ /* 0x000fea0003800000 */
.L_x_92:
[----:B------:R-:W-:Y:S01]  /*5d30*/  ISETP.NE.AND P1, PT, R82, RZ, PT ;  /* 0x000000ff5200720c */ /* 0x000fe20003f25270 */
[----:B------:R-:W-:Y:S11]  /*5d40*/  HFMA2 R39, -RZ, RZ, 0, 5.9604644775390625e-08 ;  /* 0x00000001ff277431 */ /* 0x000ff600000001ff */
[----:B------:R-:W-:Y:S01]  /*5d50*/  @!UPT UIADD3 URZ, UPT, UPT, URZ, URZ, URZ ;  /* 0x000000fffffff290 */ /* 0x000fe2000fffe0ff */
[----:B------:R-:W-:Y:S05]  /*5d60*/  @P1 WARPSYNC.ALL ;  /* 0x0000000000001948 */ /* 0x000fea0003800000 */
[----:B------:R3:W1:Y:S04]  /*5d70*/  @P1 LDSM.16.M88.4 R40, [R80+UR48+0x200] ;  /* 0x000200305028183b */ /* 0x0006680008000200 */
[----:B------:R3:W1:Y:S02]  /*5d80*/  @P1 LDSM.16.M88.4 R48, [R77+0x200] ;  /* 0x000200004d30183b */ /* 0x0006640000000200 */
.L_x_91:
[----:B------:R-:W-:Y:S05]  /*5d90*/  BSYNC B1 ;  /* 0x0000000000017941 */ /* 0x000fea0003800000 */
.L_x_90:
[----:B-1----:R-:W-:Y:S04]  /*5da0*/  SHF.R.U32.HI R2, RZ, 0x15, R34 ;  /* 0x00000015ff027819 */ /* 0x002fe80000011622 */
[----:B------:R-:W-:Y:S01]  /*5db0*/  LOP3.LUT P1, RZ, R2, 0x3, R65, 0x48, !PT ;  /* 0x0000000302ff7812 */ /* 0x000fe20007824841 */
[----:B------:R-:W-:Y:S01]  /*5dc0*/  @!UPT UIADD3 URZ, UPT, UPT, URZ, URZ, URZ ;  /* 0x000000fffffff290 */ /* 0x000fe2000fffe0ff */
[----:B----4-:R-:W-:Y:S11]  /*5dd0*/  @P0 BRA `(.L_x_95) ;  /* 0x0000000000080947 */ /* 0x010ff60003800000 */
[----:B------:R-:W1:Y:S02]  /*5de0*/  SYNCS.PHASECHK.TRANS64.TRYWAIT P0, [R79+URZ+0xb0], R0 ;  /* 0x0000b0004f0075a7 */ /* 0x000e6400080011ff */
[----:B-1----:R-:W-:Y:S05]  /*5df0*/  @!P0 BRA `(.L_x_96) ;  /* 0x0000002c007c8947 */ /* 0x002fea0003800000 */
.L_x_95:
[----:B------:R-:W-:Y:S05]  /*5e00*/  @!P1 BRA `(.L_x_97) ;  /* 0x0000000000409947 */ /* 0x000fea0003800000 */
[----:B------:R-:W4:Y:S01]  /*5e10*/  LDCU.64 UR8, c[0x4][0x70] ;  /* 0x01000e00ff0877ac */ /* 0x000f220008000a00 */
[----:B------:R-:W-:Y:S01]  /*5e20*/  MOV R3, 0x0 ;  /* 0x0000000000037802 */ /* 0x000fe20000000f00 */
[----:B------:R-:W-:Y:S02]  /*5e30*/  HFMA2 R12, -RZ, RZ, 0, 5.9604644775390625e-08 ;  /* 0x00000001ff0c7431 */ /* 0x000fe400000001ff */
[----:B------:R-:W-:Y:S02]  /*5e40*/  IMAD.MOV.U32 R8, RZ, RZ, 0x192 ;  /* 0x00000192ff087424 */ /* 0x000fe400078e00ff */
[----:B------:R-:W-:Y:S01]  /*5e50*/  IMAD.MOV.U32 R13, RZ, RZ, RZ ;  /* 0x000000ffff0d7224 */ /* 0x000fe200078e00ff */
[----:B------:R-:W5:Y:S01]  /*5e60*/  LDCU.64 UR6, c[0x4][0x78] ;  /* 0x01000f00ff0677ac */ /* 0x000f620008000a00 */
[----:B------:R-:W1:Y:S01]  /*5e70*/  LDC.64 R2, c[0x4][R3] ;  /* 0x0100000003027b82 */ /* 0x000e620000000a00 */
[----:B------:R-:W2:Y:S01]  /*5e80*/  LDCU.64 UR4, c[0x4][0x10] ;  /* 0x01000200ff0477ac */ /* 0x000ea20008000a00 */
[----:B----4-:R-:W-:Y:S01]  /*5e90*/  MOV R5, UR9 ;  /* 0x0000000900057c02 */ /* 0x010fe20008000f00 */
[----:B------:R-:W-:Y:S01]  /*5ea0*/  IMAD.U32 R4, RZ, RZ, UR8 ;  /* 0x00000008ff047e24 */ /* 0x000fe2000f8e00ff */
[----:B-----5:R-:W-:Y:S01]  /*5eb0*/  MOV R7, UR7 ;  /* 0x0000000700077c02 */ /* 0x020fe20008000f00 */
[----:B------:R-:W-:Y:S01]  /*5ec0*/  IMAD.U32 R6, RZ, RZ, UR6 ;  /* 0x00000006ff067e24 */ /* 0x000fe2000f8e00ff */
[----:B--2---:R-:W-:Y:S01]  /*5ed0*/  MOV R11, UR5 ;  /* 0x00000005000b7c02 */ /* 0x004fe20008000f00 */
[----:B------:R-:W-:Y:S02]  /*5ee0*/  IMAD.U32 R10, RZ, RZ, UR4 ;  /* 0x00000004ff0a7e24 */ /* 0x000fe4000f8e00ff */
[----:B------:R-:W-:Y:S07]  /*5ef0*/  LEPC R20, `(.L_x_97) ;  /* 0x000000001014794e */ /* 0x000fee0000000000 */
[----:B-1-3--:R-:W-:Y:S05]  /*5f00*/  CALL.ABS.NOINC R2 ;  /* 0x0000000002007343 */ /* 0x00afea0003c00000 */
.L_x_97:
[----:B------:R-:W-:Y:S05]  /*5f10*/  WARPSYNC.ALL ;  /* 0x0000000000007948 */ /* 0x000fea0003800000 */
[----:B------:R-:W-:Y:S01]  /*5f20*/  R2UR UR4, R34 ;  /* 0x00000000220472ca */ /* 0x000fe200000e0000 */
[--C-:B------:R-:W-:Y:S01]  /*5f30*/  HADD2.F32 R20, -RZ, R40.reuse.H0_H0 ;  /* 0x20000028ff147230 */ /* 0x100fe20000004100 */
[----:B------:R-:W-:Y:S01]  /*5f40*/  ISETP.NE.AND P0, PT, R72, RZ, PT ;  /* 0x000000ff4800720c */ /* 0x000fe20003f05270 */
[----:B------:R-:W-:Y:S01]  /*5f50*/  HADD2.F32 R21, -RZ, R40.H1_H1 ;  /* 0x30000028ff157230 */ /* 0x000fe20000004100 */
[----:B------:R-:W-:Y:S01]  /*5f60*/  BSSY.RECONVERGENT B0, `(.L_x_98) ;  /* 0x000004c000007945 */ /* 0x000fe20003800200 */
[----:B------:R-:W-:Y:S02]  /*5f70*/  HADD2.F32 R36, -RZ, R41.H1_H1 ;  /* 0x30000029ff247230 */ /* 0x000fe40000004100 */
[----:B------:R-:W-:Y:S02]  /*5f80*/  HADD2.F32 R37, -RZ, R43.H0_H0 ;  /* 0x2000002bff257230 */ /* 0x000fe40000004100 */
[----:B------:R-:W-:Y:S04]  /*5f90*/  HADD2.F32 R38, -RZ, R51.H1_H1 ;  /* 0x30000033ff267230 */ /* 0x000fe80000004100 */
[----:B------:R-:W1:Y:S02]  /*5fa0*/  LDTM.16dp256bit.x4 R4, tmem[UR4] ;  /* 0x00000004000479ee */ /* 0x000e640008120000 */
[C---:B-12---:R-:W-:Y:S01]  /*5fb0*/  FMUL R0, R33.reuse, R4 ;  /* 0x0000000421007220 */ /* 0x046fe20000400000 */
[C---:B------:R-:W-:Y:S01]  /*5fc0*/  FMUL R2, R33.reuse, R5 ;  /* 0x0000000521027220 */ /* 0x040fe20000400000 */
[C---:B------:R-:W-:Y:S01]  /*5fd0*/  FMUL R3, R33.reuse, R6 ;  /* 0x0000000621037220 */ /* 0x040fe20000400000 */
[----:B------:R-:W-:Y:S01]  /*5fe0*/  FMUL R7, R33, R7 ;  /* 0x0000000721077220 */ /* 0x000fe20000400000 */
[C---:B------:R-:W-:Y:S01]  /*5ff0*/  FFMA R0, R35.reuse, R20, R0 ;  /* 0x0000001423007223 */ /* 0x040fe20000000000 */
[----:B------:R-:W-:Y:S02]  /*6000*/  HADD2.F32 R20, -RZ, R41.H0_H0 ;  /* 0x20000029ff147230 */ /* 0x000fe40000004100 */
[----:B------:R-:W-:Y:S01]  /*6010*/  FFMA R2, R35, R21, R2 ;  /* 0x0000001523027223 */ /* 0x000fe20000000002 */
[--C-:B------:R-:W-:Y:S02]  /*6020*/  HADD2.F32 R21, -RZ, R42.reuse.H0_H0 ;  /* 0x2000002aff157230 */ /* 0x100fe40000004100 */
[C---:B------:R-:W-:Y:S01]  /*6030*/  FMUL R4, R33.reuse, R8 ;  /* 0x0000000821047220 */ /* 0x040fe20000400000 */
[----:B------:R-:W-:Y:S01]  /*6040*/  FMUL R5, R33, R9 ;  /* 0x0000000921057220 */ /* 0x000fe20000400000 */
[C---:B------:R-:W-:Y:S01]  /*6050*/  FFMA R3, R35.reuse, R20, R3 ;  /* 0x0000001423037223 */ /* 0x040fe20000000003 */
[----:B------:R-:W-:Y:S01]  /*6060*/  HADD2.F32 R20, -RZ, R42.H1_H1 ;  /* 0x3000002aff147230 */ /* 0x000fe20000004100 */
[----:B------:R-:W-:Y:S01]  /*6070*/  F2FP.F16.F32.PACK_AB R44, R2, R0 ;  /* 0x00000000022c723e */ /* 0x000fe200000000ff */
[C---:B------:R-:W-:Y:S01]  /*6080*/  FFMA R7, R35.reuse, R36, R7 ;  /* 0x0000002423077223 */ /* 0x040fe20000000007 */
[----:B------:R-:W-:Y:S01]  /*6090*/  FFMA R4, R35, R21, R4 ;  /* 0x0000001523047223 */ /* 0x000fe20000000004 */
[----:B------:R-:W-:Y:S01]  /*60a0*/  FMUL R6, R33, R10 ;  /* 0x0000000a21067220 */ /* 0x000fe20000400000 */
[----:B------:R-:W-:Y:S02]  /*60b0*/  HADD2.F32 R36, -RZ, R43.H1_H1 ;  /* 0x3000002bff247230 */ /* 0x000fe40000004100 */
[----:B------:R-:W-:Y:S01]  /*60c0*/  FFMA R5, R35, R20, R5 ;  /* 0x0000001423057223 */ /* 0x000fe20000000005 */
[----:B------:R-:W-:Y:S01]  /*60d0*/  FMUL R11, R33, R11 ;  /* 0x0000000b210b7220 */ /* 0x000fe20000400000 */
[----:B------:R-:W-:Y:S01]  /*60e0*/  FFMA R6, R35, R37, R6 ;  /* 0x0000002523067223 */ /* 0x000fe20000000006 */
[--C-:B------:R-:W-:Y:S02]  /*60f0*/  HADD2.F32 R20, -RZ, R48.reuse.H0_H0 ;  /* 0x20000030ff147230 */ /* 0x100fe40000004100 */
[----:B------:R-:W-:Y:S01]  /*6100*/  FMUL R8, R33, R12 ;  /* 0x0000000c21087220 */ /* 0x000fe20000400000 */
[----:B------:R-:W-:Y:S01]  /*6110*/  FFMA R11, R35, R36, R11 ;  /* 0x00000024230b7223 */ /* 0x000fe2000000000b */
[----:B------:R-:W-:Y:S02]  /*6120*/  HADD2.F32 R36, -RZ, R48.H1_H1 ;  /* 0x30000030ff247230 */ /* 0x000fe40000004100 */
[C---:B------:R-:W-:Y:S01]  /*6130*/  FMUL R9, R33.reuse, R13 ;  /* 0x0000000d21097220 */ /* 0x040fe20000400000 */
[--C-:B------:R-:W-:Y:S02]  /*6140*/  HADD2.F32 R21, -RZ, R49.reuse.H0_H0 ;  /* 0x20000031ff157230 */ /* 0x100fe40000004100 */
[----:B------:R-:W-:Y:S01]  /*6150*/  FMUL R10, R33, R14 ;  /* 0x0000000e210a7220 */ /* 0x000fe20000400000 */
[C---:B------:R-:W-:Y:S01]  /*6160*/  FFMA R8, R35.reuse, R20, R8 ;  /* 0x0000001423087223 */ /* 0x040fe20000000008 */
[C---:B------:R-:W-:Y:S01]  /*6170*/  FFMA R9, R35.reuse, R36, R9 ;  /* 0x0000002423097223 */ /* 0x040fe20000000009 */
[----:B------:R-:W-:Y:S02]  /*6180*/  HADD2.F32 R20, -RZ, R49.H1_H1 ;  /* 0x30000031ff147230 */ /* 0x000fe40000004100 */
[----:B------:R-:W-:Y:S01]  /*6190*/  FFMA R10, R35, R21, R10 ;  /* 0x00000015230a7223 */ /* 0x000fe2000000000a */
[C---:B------:R-:W-:Y:S01]  /*61a0*/  FMUL R15, R33.reuse, R15 ;  /* 0x0000000f210f7220 */ /* 0x040fe20000400000 */
[--C-:B------:R-:W-:Y:S02]  /*61b0*/  HADD2.F32 R21, -RZ, R50.reuse.H0_H0 ;  /* 0x20000032ff157230 */ /* 0x100fe40000004100 */
[C---:B------:R-:W-:Y:S01]  /*61c0*/  FMUL R12, R33.reuse, R16 ;  /* 0x00000010210c7220 */ /* 0x040fe20000400000 */
[----:B------:R-:W-:Y:S02]  /*61d0*/  HADD2.F32 R36, -RZ, R50.H1_H1 ;  /* 0x30000032ff247230 */ /* 0x000fe40000004100 */
[C---:B------:R-:W-:Y:S01]  /*61e0*/  FMUL R13, R33.reuse, R17 ;  /* 0x00000011210d7220 */ /* 0x040fe20000400000 */
[----:B------:R-:W-:Y:S02]  /*61f0*/  HADD2.F32 R37, -RZ, R51.H0_H0 ;  /* 0x20000033ff257230 */ /* 0x000fe40000004100 */
[----:B------:R-:W-:Y:S01]  /*6200*/  FMUL R14, R33, R18 ;  /* 0x00000012210e7220 */ /* 0x000fe20000400000 */
[----:B------:R-:W-:Y:S01]  /*6210*/  FFMA R15, R35, R20, R15 ;  /* 0x00000014230f7223 */ /* 0x000fe2000000000f */
[----:B------:R-:W-:Y:S01]  /*6220*/  FMUL R19, R33, R19 ;  /* 0x0000001321137220 */ /* 0x000fe20000400000 */
[C---:B------:R-:W-:Y:S01]  /*6230*/  FFMA R12, R35.reuse, R21, R12 ;  /* 0x00000015230c7223 */ /* 0x040fe2000000000c */
[C---:B------:R-:W-:Y:S01]  /*6240*/  FFMA R13, R35.reuse, R36, R13 ;  /* 0x00000024230d7223 */ /* 0x040fe2000000000d */
[C---:B------:R-:W-:Y:S01]  /*6250*/  FFMA R14, R35.reuse, R37, R14 ;  /* 0x00000025230e7223 */ /* 0x040fe2000000000e */
[----:B------:R-:W-:Y:S01]  /*6260*/  FFMA R19, R35, R38, R19 ;  /* 0x0000002623137223 */ /* 0x000fe20000000013 */
[----:B------:R-:W-:Y:S02]  /*6270*/  F2FP.F16.F32.PACK_AB R45, R7, R3 ;  /* 0x00000003072d723e */ /* 0x000fe400000000ff */
[----:B------:R-:W-:Y:S02]  /*6280*/  F2FP.F16.F32.PACK_AB R46, R5, R4 ;  /* 0x00000004052e723e */ /* 0x000fe400000000ff */
[----:B------:R-:W-:Y:S02]  /*6290*/  F2FP.F16.F32.PACK_AB R47, R11, R6 ;  /* 0x000000060b2f723e */ /* 0x000fe400000000ff */
[----:B------:R-:W-:Y:S02]  /*62a0*/  F2FP.F16.F32.PACK_AB R84, R9, R8 ;  /* 0x000000080954723e */ /* 0x000fe400000000ff */
[----:B------:R-:W-:Y:S01]  /*62b0*/  F2FP.F16.F32.PACK_AB R85, R15, R10 ;  /* 0x0000000a0f55723e */ /* 0x000fe200000000ff */
[----:B------:R1:W-:Y:S01]  /*62c0*/  STSM.16.M88.4 [R78+0x200], R44 ;  /* 0x0002002c4e007844 */ /* 0x0003e20000000200 */
[----:B------:R-:W-:Y:S02]  /*62d0*/  F2FP.F16.F32.PACK_AB R86, R13, R12 ;  /* 0x0000000c0d56723e */ /* 0x000fe400000000ff */
[----:B------:R-:W-:Y:S05]  /*62e0*/  F2FP.F16.F32.PACK_AB R87, R19, R14 ;  /* 0x0000000e1357723e */ /* 0x000fea00000000ff */
[----:B------:R1:W-:Y:S01]  /*62f0*/  STSM.16.M88.4 [R77+0x200], R84 ;  /* 0x000200544d007844 */ /* 0x0003e20000000200 */
[----:B------:R-:W-:Y:S01]  /*6300*/  @!PT LDS RZ, [RZ] ;  /* 0x00000000fffff984 */ /* 0x000fe20000000800 */
[----:B------:R-:W-:Y:S01]  /*6310*/  @!PT LDS RZ, [RZ] ;  /* 0x00000000fffff984 */ /* 0x000fe20000000800 */
[----:B------:R-:W-:Y:S01]  /*6320*/  @!PT LDS RZ, [RZ] ;  /* 0x00000000fffff984 */ /* 0x000fe20000000800 */
[----:B------:R-:W-:Y:S01]  /*6330*/  @!PT LDS RZ, [RZ] ;  /* 0x00000000fffff984 */ /* 0x000fe20000000800 */
[----:B------:R2:W-:Y:S07]  /*6340*/  MEMBAR.ALL.CTA ;  /* 0x0000000000007992 */ /* 0x0005ee0000008000 */
[----:B--2---:R-:W2:Y:S02]  /*6350*/  FENCE.VIEW.ASYNC.S ;  /* 0x00000000000073c6 */ /* 0x004ea40000000000 */
[----:B--2---:R-:W-:Y:S06]  /*6360*/  BAR.SYNC.DEFER_BLOCKING 0x1, 0x80 ;  /* 0x0042000000007b1d */ /* 0x004fec0000010000 */
[----:B------:R-:W-:Y:S05]  /*6370*/  @P0 BRA `(.L_x_99) ;  /* 0x0000000000280947 */ /* 0x000fea0003800000 */
[----:B------:R-:W-:Y:S02]  /*6380*/  UIADD3 UR4, UPT, UPT, UR48, 0x200, URZ ;  /* 0x0000020030047890 */ /* 0x000fe4000fffe0ff */
[----:B------:R-:W-:Y:S01]  /*6390*/  UIADD3 UR6, UP0, UPT, UR52, 0x680, URZ ;  /* 0x0000068034067890 */ /* 0x000fe2000ff1e0ff */
[----:B------:R-:W-:Y:S03]  /*63a0*/  UMOV UR43, UR36 ;  /* 0x00000024002b7c82 */ /* 0x000fe60008000000 */
[----:B------:R-:W-:Y:S01]  /*63b0*/  MOV R66, UR4 ;  /* 0x0000000400427c02 */ /* 0x000fe20008000f00 */
[----:B------:R-:W-:Y:S03]  /*63c0*/  UIADD3.X UR7, UPT, UPT, URZ, UR53, URZ, UP0, !UPT ;  /* 0x00000035ff077290 */ /* 0x000fe600087fe4ff */
[----:B------:R-:W-:Y:S11]  /*63d0*/  R2UR UR40, R66 ;  /* 0x00000000422872ca */ /* 0x000ff600000e0000 */
[----:B------:R-:W-:Y:S02]  /*63e0*/  @!UPT UIADD3 URZ, UPT, UPT, URZ, URZ, URZ ;  /* 0x000000fffffff290 */ /* 0x000fe4000fffe0ff */
[----:B------:R2:W-:Y:S01]  /*63f0*/  UTMASTG.3D [UR40], [UR6] ;  /* 0x00000028060073b5 */ /* 0x0005e20008010000 */
[----:B------:R0:W-:Y:S01]  /*6400*/  UTMACMDFLUSH ;  /* 0x00000000000079b7 */ /* 0x0001e20000000000 */
[----:B--2---:R-:W-:Y:S04]  /*6410*/  DEPBAR.LE SB0, 0x1 ;  /* 0x000080400000791a */ /* 0x004fe80000000000 */
.L_x_99:
[----:B------:R-:W-:Y:S05]  /*6420*/  BSYNC.RECONVERGENT B0 ;  /* 0x0000000000007941 */ /* 0x000fea0003800200 */
.L_x_98:
[----:B------:R-:W-:Y:S01]  /*6430*/  BAR.SYNC.DEFER_BLOCKING 0x1, 0x80 ;  /* 0x0042000000007b1d */ /* 0x000fe20000010000 */
[----:B------:R-:W-:Y:S01]  /*6440*/  ISETP.NE.AND P1, PT, R76, RZ, PT ;  /* 0x000000ff4c00720c */ /* 0x000fe20003f25270 */
[----:B------:R-:W-:Y:S01]  /*6450*/  UISETP.NE.AND UP0, UPT, UR49, URZ, UPT ;  /* 0x000000ff3100728c */ /* 0x000fe2000bf05270 */
[----:B------:R-:W-:Y:S11]  /*6460*/  LEA R3, R39, UR48, 0x3 ;  /* 0x0000003027037c11 */ /* 0x000ff6000f8e18ff */
[----:B------:R-:W-:Y:S01]  /*6470*/  @P1 SHF.L.U32 R2, R70, 0x1f, RZ ;  /* 0x0000001f46021819 */ /* 0x000fe200000006ff */
[----:B------:R-:W-:Y:S06]  /*6480*/  BRA.U !UP0, `(.L_x_100) ;  /* 0x0000000108247547 */ /* 0x000fec000b800000 */
[----:B------:R-:W-:Y:S01]  /*6490*/  IMAD.U32 R5, RZ, RZ, UR51 ;  /* 0x00000033ff057e24 */ /* 0x000fe2000f8e00ff */
[----:B------:R-:W-:Y:S01]  /*64a0*/  MOV R0, UR37 ;  /* 0x0000002500007c02 */ /* 0x000fe20008000f00 */
[----:B------:R-:W-:Y:S03]  /*64b0*/  UIADD3 UR51, UPT, UPT, UR51, 0x1, URZ ;  /* 0x0000000133337890 */ /* 0x000fe6000fffe0ff */
[----:B------:R-:W-:Y:S01]  /*64c0*/  @P1 LEA R5, R5, UR48, 0x3 ;  /* 0x0000003005051c11 */ /* 0x000fe2000f8e18ff */
[----:B------:R-:W-:Y:S04]  /*64d0*/  UISETP.NE.AND UP0, UPT, UR51, 0x4, UPT ;  /* 0x000000043300788c */ /* 0x000fe8000bf05270 */
[----:B------:R-:W-:Y:S01]  /*64e0*/  @P1 VIADD R5, R5, 0x60 ;  /* 0x0000006005051836 */ /* 0x000fe20000000000 */
[----:B------:R-:W-:Y:S04]  /*64f0*/  USEL UR51, UR51, URZ, UP0 ;  /* 0x000000ff33337287 */ /* 0x000fe80008000000 */
[----:B------:R-:W-:Y:S04]  /*6500*/  @P1 PRMT R0, R0, 0x654, R5 ;  /* 0x0000065400001816 */ /* 0x000fe80000000005 */
[----:B------:R2:W-:Y:S04]  /*6510*/  @P1 SYNCS.ARRIVE.TRANS64.RED.A1T0 RZ, [R0+URZ], RZ ;  /* 0x000000ff00ff19a7 */ /* 0x0005e800081004ff */
.L_x_100:
[----:B------:R-:W4:Y:S01]  /*6520*/  @P1 SYNCS.PHASECHK.TRANS64.TRYWAIT P0, [R3+URZ+0x40], R2 ;  /* 0x00004002030015a7 */ /* 0x000f2200080011ff */
[----:B------:R-:W-:Y:S01]  /*6530*/  BSSY B1, `(.L_x_101) ;  /* 0x0000013000017945 */ /* 0x000fe20003800000 */
[----:B----4-:R-:W-:Y:S03]  /*6540*/  @P1 SEL R81, RZ, 0x1, !P0 ;  /* 0x00000001ff511807 */ /* 0x010fe60004000000 */
[----:B------:R-:W-:Y:S05]  /*6550*/  @!P1 BRA `(.L_x_102) ;  /* 0x0000000000409947 */ /* 0x000fea0003800000 */
[----:B------:R-:W-:Y:S01]  /*6560*/  ISETP.NE.AND P1, PT, R82, RZ, PT ;  /* 0x000000ff5200720c */ /* 0x000fe20003f25270 */
[----:B------:R-:W-:Y:S01]  /*6570*/  BSSY B0, `(.L_x_103) ;  /* 0x0000009000007945 */ /* 0x000fe20003800000 */
[----:B------:R-:W-:Y:S11]  /*6580*/  ISETP.NE.AND P0, PT, R81, RZ, PT ;  /* 0x000000ff5100720c */ /* 0x000ff60003f05270 */
[----:B------:R-:W-:Y:S05]  /*6590*/  @P1 IMAD R4, R39, 0x1000, R80 ;  /* 0x0000100027041824 */ /* 0x000fea00078e0250 */
[----:B------:R-:W-:Y:S05]  /*65a0*/  @P1 IADD3 R2, PT, PT, R4, UR48, RZ ;  /* 0x0000003004021c10 */ /* 0x000fea000fffe0ff */
[----:B------:R-:W-:Y:S01]  /*65b0*/  @P1 IMAD.IADD R2, R71, 0x1, R2 ;  /* 0x0000000147021824 */ /* 0x000fe200078e0202 */
[----:B------:R-:W-:Y:S06]  /*65c0*/  @P0 BRA `(.L_x_104) ;  /* 0x00000000000c0947 */ /* 0x000fec0003800000 */
[----:B--2---:R-:W-:Y:S04]  /*65d0*/  SHF.L.U32 R0, R70, 0x1f, RZ ;  /* 0x0000001f46007819 */ /* 0x004fe800000006ff */
[----:B------:R-:W2:Y:S02]  /*65e0*/  SYNCS.PHASECHK.TRANS64.TRYWAIT P0, [R3+URZ+0x40], R0 ;  /* 0x00004000030075a7 */ /* 0x000ea400080011ff */
[----:B--2---:R-:W-:Y:S05]  /*65f0*/  @!P0 BRA `(.L_x_105) ;  /* 0x0000002400908947 */ /* 0x004fea0003800000 */
.L_x_104:
[----:B------:R-:W-:Y:S05]  /*6600*/  BSYNC B0 ;  /* 0x0000000000007941 */ /* 0x000fea0003800000 */
.L_x_103:
[----:B------:R-:W-:Y:S02]  /*6610*/  ISETP.NE.AND P0, PT, R82, RZ, PT ;  /* 0x000000ff5200720c */ /* 0x000fe40003f05270 */
[----:B------:R-:W-:Y:S11]  /*6620*/  IADD3 R39, PT, PT, R39, 0x1, RZ ;  /* 0x0000000127277810 */ /* 0x000ff60007ffe0ff */
[----:B------:R-:W-:Y:S05]  /*6630*/  @P0 WARPSYNC.ALL ;  /* 0x0000000000000948 */ /* 0x000fea0003800000 */
[----:B------:R4:W1:Y:S04]  /*6640*/  @P0 LDSM.16.M88.4 R40, [R4+UR48+0x200] ;  /* 0x000200300428083b */ /* 0x0008680008000200 */
[----:B------:R4:W1:Y:S02]  /*6650*/  @P0 LDSM.16.M88.4 R48, [R2+0x200] ;  /* 0x000200000230083b */ /* 0x0008640000000200 */
.L_x_102:
[----:B------:R-:W-:Y:S05]  /*6660*/  BSYNC B1 ;  /* 0x0000000000017941 */ /* 0x000fea0003800000 */
.L_x_101:
[----:B--2---:R-:W-:Y:S05]  /*6670*/  VIADD R0, R34, 0x20 ;  /* 0x0000002022007836 */ /* 0x004fea0000000000 */
[----:B------:R-:W-:Y:S04]  /*6680*/  SHF.R.U32.HI R0, RZ, 0x15, R0 ;  /* 0x00000015ff007819 */ /* 0x000fe80000011600 */
[----:B------:R-:W-:Y:S11]  /*6690*/  LOP3.LUT P0, RZ, R0, 0x3, R65, 0x48, !PT ;  /* 0x0000000300ff7812 */ /* 0x000ff60007804841 */
[----:B------:R-:W-:Y:S02]  /*66a0*/  @!UPT UIADD3 URZ, UPT, UPT, URZ, URZ, URZ ;  /* 0x000000fffffff290 */ /* 0x000fe4000fffe0ff */
[----:B------:R-:W-:Y:S05]  /*66b0*/  @!P0 BRA `(.L_x_106) ;  /* 0x0000000000408947 */ /* 0x000fea0003800000 */
[----:B------:R-:W2:Y:S01]  /*66c0*/  LDCU.64 UR8, c[0x4][0x70] ;  /* 0x01000e00ff0877ac */ /* 0x000ea20008000a00 */
[----:B------:R-:W-:Y:S01]  /*66d0*/  MOV R3, 0x0 ;  /* 0x0000000000037802 */ /* 0x000fe20000000f00 */
[----:B------:R-:W-:Y:S02]  /*66e0*/  HFMA2 R12, -RZ, RZ, 0, 5.9604644775390625e-08 ;  /* 0x00000001ff0c7431 */ /* 0x000fe400000001ff */
[----:B------:R-:W-:Y:S02]  /*66f0*/  IMAD.MOV.U32 R8, RZ, RZ, 0x192 ;  /* 0x00000192ff087424 */ /* 0x000fe400078e00ff */
[----:B------:R-:W-:Y:S01]  /*6700*/  IMAD.MOV.U32 R13, RZ, RZ, RZ ;  /* 0x000000ffff0d7224 */ /* 0x000fe200078e00ff */
[----:B------:R-:W5:Y:S01]  /*6710*/  LDCU.64 UR6, c[0x4][0x78] ;  /* 0x01000f00ff0677ac */ /* 0x000f620008000a00 */
[----:B----4-:R-:W4:Y:S01]  /*6720*/  LDC.64 R2, c[0x4][R3] ;  /* 0x0100000003027b82 */ /* 0x010f220000000a00 */
[----:B------:R-:W3:Y:S01]  /*6730*/  LDCU.64 UR4, c[0x4][0x10] ;  /* 0x01000200ff0477ac */ /* 0x000ee20008000a00 */
[----:B--2---:R-:W-:Y:S01]  /*6740*/  MOV R5, UR9 ;  /* 0x0000000900057c02 */ /* 0x004fe20008000f00 */
[----:B------:R-:W-:Y:S01]  /*6750*/  IMAD.U32 R4, RZ, RZ, UR8 ;  /* 0x00000008ff047e24 */ /* 0x000fe2000f8e00ff */
[----:B-----5:R-:W-:Y:S01]  /*6760*/  MOV R7, UR7 ;  /* 0x0000000700077c02 */ /* 0x020fe20008000f00 */
[----:B------:R-:W-:Y:S01]  /*6770*/  IMAD.U32 R6, RZ, RZ, UR6 ;  /* 0x00000006ff067e24 */ /* 0x000fe2000f8e00ff */
[----:B---3--:R-:W-:Y:S01]  /*6780*/  MOV R11, UR5 ;  /* 0x00000005000b7c02 */ /* 0x008fe20008000f00 */
[----:B------:R-:W-:Y:S02]  /*6790*/  IMAD.U32 R10, RZ, RZ, UR4 ;  /* 0x00000004ff0a7e24 */ /* 0x000fe4000f8e00ff */
[----:B------:R-:W-:Y:S07]  /*67a0*/  LEPC R20, `(.L_x_106) ;  /* 0x000000001014794e */ /* 0x000fee0000000000 */
[----:B-1--4-:R-:W-:Y:S05]  /*67b0*/  CALL.ABS.NOINC R2 ;  /* 0x0000000002007343 */ /* 0x012fea0003c00000 */
.L_x_106:
[----:B------:R-:W-:Y:S01]  /*67c0*/  ISETP.NE.AND P6, PT, R76, RZ, PT ;  /* 0x000000ff4c00720c */ /* 0x000fe20003fc5270 */
[----:B------:R-:W-:Y:S05]  /*67d0*/  WARPSYNC.ALL ;  /* 0x0000000000007948 */ /* 0x000fea0003800000 */
[----:B------:R-:W-:Y:S01]  /*67e0*/  R2UR UR4, R34 ;  /* 0x00000000220472ca */ /* 0x000fe200000e0000 */
[--C-:B-1----:R-:W-:Y:S01]  /*67f0*/  HADD2.F32 R20, -RZ, R40.reuse.H0_H0 ;  /* 0x20000028ff147230 */ /* 0x102fe20000004100 */
[----:B------:R-:W-:Y:S01]  /*6800*/  ISETP.NE.AND P0, PT, R72, RZ, PT ;  /* 0x000000ff4800720c */ /* 0x000fe20003f05270 */
[----:B------:R-:W-:Y:S01]  /*6810*/  HADD2.F32 R21, -RZ, R40.H1_H1 ;  /* 0x30000028ff157230 */ /* 0x000fe20000004100 */
[----:B------:R-:W-:Y:S01]  /*6820*/  MOV R38, UR51 ;  /* 0x0000003300267c02 */ /* 0x000fe20008000f00 */
[--C-:B------:R-:W-:Y:S01]  /*6830*/  HADD2.F32 R36, -RZ, R41.reuse.H1_H1 ;  /* 0x30000029ff247230 */ /* 0x100fe20000004100 */
[----:B------:R-:W-:Y:S01]  /*6840*/  MOV R83, UR37 ;  /* 0x0000002500537c02 */ /* 0x000fe20008000f00 */
[----:B------:R-:W-:Y:S01]  /*6850*/  HADD2.F32 R37, -RZ, R48.H0_H0 ;  /* 0x20000030ff257230 */ /* 0x000fe20000004100 */
[----:B------:R-:W-:Y:S01]  /*6860*/  @P6 LEA R38, R38, UR48, 0x3 ;  /* 0x0000003026266c11 */ /* 0x000fe2000f8e18ff */
[----:B------:R-:W-:Y:S01]  /*6870*/  BSSY.RECONVERGENT B0, `(.L_x_107) ;  /* 0x000004d000007945 */ /* 0x000fe20003800200 */
[----:B------:R-:W-:Y:S02]  /*6880*/  @P6 SHF.L.U32 R88, R70, 0x1f, RZ ;  /* 0x0000001f46586819 */ /* 0x000fe400000006ff */
[----:B------:R-:W-:Y:S01]  /*6890*/  @P6 IADD3 R38, PT, PT, R38, 0x60, RZ ;  /* 0x0000006026266810 */ /* 0x000fe20007ffe0ff */
[----:B----4-:R-:W1:Y:S03]  /*68a0*/  LDTM.16dp256bit.x4 R4, tmem[UR4+0x20] ;  /* 0x00002004000479ee */ /* 0x010e660008120000 */
[----:B------:R-:W-:Y:S02]  /*68b0*/  @P6 PRMT R38, R83, 0x654, R38 ;  /* 0x0000065453266816 */ /* 0x000fe40000000026 */
[----:B------:R-:W-:Y:S01]  /*68c0*/  LEA R83, R39, UR48, 0x3 ;  /* 0x0000003027537c11 */ /* 0x000fe2000f8e18ff */
[C---:B-1----:R-:W-:Y:S01]  /*68d0*/  FMUL R0, R33.reuse, R4 ;  /* 0x0000000421007220 */ /* 0x042fe20000400000 */
[C---:B------:R-:W-:Y:S01]  /*68e0*/  FMUL R2, R33.reuse, R5 ;  /* 0x0000000521027220 */ /* 0x040fe20000400000 */
[C---:B------:R-:W-:Y:S01]  /*68f0*/  FMUL R3, R33.reuse, R6 ;  /* 0x0000000621037220 */ /* 0x040fe20000400000 */
[----:B------:R-:W-:Y:S01]  /*6900*/  FMUL R7, R33, R7 ;  /* 0x0000000721077220 */ /* 0x000fe20000400000 */
[C---:B------:R-:W-:Y:S01]  /*6910*/  FFMA R0, R35.reuse, R20, R0 ;  /* 0x0000001423007223 */ /* 0x040fe20000000000 */
[----:B------:R-:W-:Y:S02]  /*6920*/  HADD2.F32 R20, -RZ, R41.H0_H0 ;  /* 0x20000029ff147230 */ /* 0x000fe40000004100 */
[----:B------:R-:W-:Y:S01]  /*6930*/  FFMA R2, R35, R21, R2 ;  /* 0x0000001523027223 */ /* 0x000fe20000000002 */
[C---:B------:R-:W-:Y:S01]  /*6940*/  FMUL R4, R33.reuse, R8 ;  /* 0x0000000821047220 */ /* 0x040fe20000400000 */
[----:B------:R-:W-:Y:S01]  /*6950*/  FMUL R5, R33, R9 ;  /* 0x0000000921057220 */ /* 0x000fe20000400000 */
[--C-:B------:R-:W-:Y:S02]  /*6960*/  HADD2.F32 R21, -RZ, R43.reuse.H0_H0 ;  /* 0x2000002bff157230 */ /* 0x100fe40000004100 */
[C---:B------:R-:W-:Y:S01]  /*6970*/  FFMA R3, R35.reuse, R20, R3 ;  /* 0x0000001423037223 */ /* 0x040fe20000000003 */
[--C-:B------:R-:W-:Y:S01]  /*6980*/  HADD2.F32 R20, -RZ, R42.reuse.H0_H0 ;  /* 0x2000002aff147230 */ /* 0x100fe20000004100 */
[----:B------:R-:W-:Y:S01]  /*6990*/  F2FP.F16.F32.PACK_AB R44, R2, R0 ;  /* 0x00000000022c723e */ /* 0x000fe200000000ff */
[----:B------:R-:W-:Y:S01]  /*69a0*/  FFMA R7, R35, R36, R7 ;  /* 0x0000002423077223 */ /* 0x000fe20000000007 */
[----:B------:R-:W-:Y:S01]  /*69b0*/  FMUL R6, R33, R10 ;  /* 0x0000000a21067220 */ /* 0x000fe20000400000 */
[----:B------:R-:W-:Y:S02]  /*69c0*/  HADD2.F32 R36, -RZ, R43.H1_H1 ;  /* 0x3000002bff247230 */ /* 0x000fe40000004100 */
[----:B------:R-:W-:Y:S01]  /*69d0*/  FFMA R4, R35, R20, R4 ;  /* 0x0000001423047223 */ /* 0x000fe20000000004 */
[----:B------:R-:W-:Y:S01]  /*69e0*/  HADD2.F32 R20, -RZ, R42.H1_H1 ;  /* 0x3000002aff147230 */ /* 0x000fe20000004100 */
[----:B------:R-:W-:Y:S01]  /*69f0*/  F2FP.F16.F32.PACK_AB R45, R7, R3 ;  /* 0x00000003072d723e */ /* 0x000fe200000000ff */
[C---:B------:R-:W-:Y:S01]  /*6a00*/  FMUL R11, R33.reuse, R11 ;  /* 0x0000000b210b7220 */ /* 0x040fe20000400000 */
[C---:B------:R-:W-:Y:S01]  /*6a10*/  FMUL R8, R33.reuse, R12 ;  /* 0x0000000c21087220 */ /* 0x040fe20000400000 */
[----:B------:R-:W-:Y:S01]  /*6a20*/  FMUL R9, R33, R13 ;  /* 0x0000000d21097220 */ /* 0x000fe20000400000 */
[C---:B------:R-:W-:Y:S01]  /*6a30*/  FFMA R5, R35.reuse, R20, R5 ;  /* 0x0000001423057223 */ /* 0x040fe20000000005 */
[----:B------:R-:W-:Y:S02]  /*6a40*/  HADD2.F32 R20, -RZ, R48.H1_H1 ;  /* 0x30000030ff147230 */ /* 0x000fe40000004100 */
[C---:B------:R-:W-:Y:S01]  /*6a50*/  FFMA R6, R35.reuse, R21, R6 ;  /* 0x0000001523067223 */ /* 0x040fe20000000006 */
[C---:B------:R-:W-:Y:S01]  /*6a60*/  FFMA R11, R35.reuse, R36, R11 ;  /* 0x00000024230b7223 */ /* 0x040fe2000000000b */
[C---:B------:R-:W-:Y:S01]  /*6a70*/  FFMA R8, R35.reuse, R37, R8 ;  /* 0x0000002523087223 */ /* 0x040fe20000000008 */
[--C-:B------:R-:W-:Y:S02]  /*6a80*/  HADD2.F32 R21, -RZ, R49.reuse.H0_H0 ;  /* 0x20000031ff157230 */ /* 0x100fe40000004100 */
[----:B------:R-:W-:Y:S01]  /*6a90*/  FFMA R9, R35, R20, R9 ;  /* 0x0000001423097223 */ /* 0x000fe20000000009 */
[C---:B------:R-:W-:Y:S01]  /*6aa0*/  FMUL R10, R33.reuse, R14 ;  /* 0x0000000e210a7220 */ /* 0x040fe20000400000 */
[----:B------:R-:W-:Y:S02]  /*6ab0*/  HADD2.F32 R20, -RZ, R49.H1_H1 ;  /* 0x30000031ff147230 */ /* 0x000fe40000004100 */
[C---:B------:R-:W-:Y:S01]  /*6ac0*/  FMUL R15, R33.reuse, R15 ;  /* 0x0000000f210f7220 */ /* 0x040fe20000400000 */
[----:B------:R-:W-:Y:S01]  /*6ad0*/  FMUL R12, R33, R16 ;  /* 0x00000010210c7220 */ /* 0x000fe20000400000 */
[C---:B------:R-:W-:Y:S01]  /*6ae0*/  FFMA R10, R35.reuse, R21, R10 ;  /* 0x00000015230a7223 */ /* 0x040fe2000000000a */
[--C-:B------:R-:W-:Y:S02]  /*6af0*/  HADD2.F32 R21, -RZ, R50.reuse.H0_H0 ;  /* 0x20000032ff157230 */ /* 0x100fe40000004100 */
[----:B------:R-:W-:Y:S01]  /*6b00*/  FFMA R15, R35, R20, R15 ;  /* 0x00000014230f7223 */ /* 0x000fe2000000000f */
[----:B------:R-:W-:Y:S02]  /*6b10*/  HADD2.F32 R20, -RZ, R50.H1_H1 ;  /* 0x30000032ff147230 */ /* 0x000fe40000004100 */
[C---:B------:R-:W-:Y:S01]  /*6b20*/  FMUL R13, R33.reuse, R17 ;  /* 0x00000011210d7220 */ /* 0x040fe20000400000 */
[--C-:B------:R-:W-:Y:S02]  /*6b30*/  HADD2.F32 R37, -RZ, R51.reuse.H0_H0 ;  /* 0x20000033ff257230 */ /* 0x100fe40000004100 */
[C---:B------:R-:W-:Y:S01]  /*6b40*/  FMUL R14, R33.reuse, R18 ;  /* 0x00000012210e7220 */ /* 0x040fe20000400000 */
[----:B------:R-:W-:Y:S02]  /*6b50*/  HADD2.F32 R36, -RZ, R51.H1_H1 ;  /* 0x30000033ff247230 */ /* 0x000fe40000004100 */
        /* <DEDUP_REMOVED lines=21> */
[----:B------:R-:W-:Y:S02]  /*6cb0*/  UIADD3 UR8, UP0, UPT, UR52, 0x680, URZ ;  /* 0x0000068034087890 */ /* 0x000fe4000ff1e0ff */
[----:B------:R-:W-:Y:S02]  /*6cc0*/  UIADD3 UR5, UPT, UPT, UR41, 0x20, URZ ;  /* 0x0000002029057890 */ /* 0x000fe4000fffe0ff */
[----:B------:R-:W-:Y:S02]  /*6cd0*/  UIADD3 UR4, UPT, UPT, UR48, 0x1200, URZ ;  /* 0x0000120030047890 */ /* 0x000fe4000fffe0ff */
[----:B------:R-:W-:Y:S01]  /*6ce0*/  UIADD3.X UR9, UPT, UPT, URZ, UR53, URZ, UP0, !UPT ;  /* 0x00000035ff097290 */ /* 0x000fe200087fe4ff */
[----:B------:R-:W-:Y:S01]  /*6cf0*/  UMOV UR6, UR42 ;  /* 0x0000002a00067c82 */ /* 0x000fe20008000000 */
[----:B------:R-:W-:Y:S07]  /*6d00*/  UMOV UR7, UR36 ;  /* 0x0000002400077c82 */ /* 0x000fee0008000000 */
[----:B------:R2:W-:Y:S01]  /*6d10*/  UTMASTG.3D [UR4], [UR8] ;  /* 0x00000004080073b5 */ /* 0x0005e20008010000 */
[----:B------:R0:W-:Y:S01]  /*6d20*/  UTMACMDFLUSH ;  /* 0x00000000000079b7 */ /* 0x0001e20000000000 */
[----:B--2---:R-:W-:Y:S04]  /*6d30*/  DEPBAR.LE SB0, 0x1 ;  /* 0x000080400000791a */ /* 0x004fe80000000000 */
.L_x_108:
[----:B------:R-:W-:Y:S05]  /*6d40*/  BSYNC.RECONVERGENT B0 ;  /* 0x0000000000007941 */ /* 0x000fea0003800200 */
.L_x_107:
[----:B------:R-:W-:Y:S01]  /*6d50*/  BAR.SYNC.DEFER_BLOCKING 0x1, 0x80 ;  /* 0x0042000000007b1d */ /* 0x000fe20000010000 */
[----:B------:R-:W-:Y:S04]  /*6d60*/  UIADD3 UR40, UPT, UPT, UR51, 0x1, URZ ;  /* 0x0000000133287890 */ /* 0x000fe8000fffe0ff */
[----:B------:R-:W-:Y:S04]  /*6d70*/  UISETP.NE.AND UP0, UPT, UR40, 0x4, UPT ;  /* 0x000000042800788c */ /* 0x000fe8000bf05270 */
[----:B------:R-:W-:Y:S01]  /*6d80*/  USEL UR40, UR40, URZ, UP0 ;  /* 0x000000ff28287287 */ /* 0x000fe20008000000 */
[----:B------:R2:W-:Y:S01]  /*6d90*/  @P6 SYNCS.ARRIVE.TRANS64.RED.A1T0 RZ, [R38+URZ], RZ ;  /* 0x000000ff26ff69a7 */ /* 0x0005e200081004ff */
[----:B------:R-:W-:Y:S01]  /*6da0*/  BSSY B1, `(.L_x_109) ;  /* 0x0000014000017945 */ /* 0x000fe20003800000 */
[----:B------:R-:W4:Y:S02]  /*6db0*/  @P6 SYNCS.PHASECHK.TRANS64.TRYWAIT P0, [R83+URZ+0x40], R88 ;  /* 0x00004058530065a7 */ /* 0x000f2400080011ff */
[----:B----4-:R-:W-:Y:S01]  /*6dc0*/  @P6 SEL R81, RZ, 0x1, !P0 ;  /* 0x00000001ff516807 */ /* 0x010fe20004000000 */
[----:B--2---:R-:W-:Y:S06]  /*6dd0*/  @!P6 BRA `(.L_x_110) ;  /* 0x000000000040e947 */ /* 0x004fec0003800000 */
[----:B------:R-:W-:Y:S01]  /*6de0*/  ISETP.NE.AND P1, PT, R82, RZ, PT ;  /* 0x000000ff5200720c */ /* 0x000fe20003f25270 */
[----:B------:R-:W-:Y:S01]  /*6df0*/  BSSY B0, `(.L_x_111) ;  /* 0x0000009000007945 */ /* 0x000fe20003800000 */
[----:B------:R-:W-:Y:S11]  /*6e00*/  ISETP.NE.AND P0, PT, R81, RZ, PT ;  /* 0x000000ff5100720c */ /* 0x000ff60003f05270 */
[----:B------:R-:W-:Y:S05]  /*6e10*/  @P1 IMAD R2, R39, 0x1000, R80 ;  /* 0x0000100027021824 */ /* 0x000fea00078e0250 */
[----:B------:R-:W-:Y:S05]  /*6e20*/  @P1 IADD3 R0, PT, PT, R2, UR48, RZ ;  /* 0x0000003002001c10 */ /* 0x000fea000fffe0ff */
[----:B------:R-:W-:Y:S01]  /*6e30*/  @P1 IMAD.IADD R0, R71, 0x1, R0 ;  /* 0x0000000147001824 */ /* 0x000fe200078e0200 */
[----:B------:R-:W-:Y:S06]  /*6e40*/  @P0 BRA `(.L_x_112) ;  /* 0x00000000000c0947 */ /* 0x000fec0003800000 */
[----:B------:R-:W-:Y:S04]  /*6e50*/  SHF.L.U32 R4, R70, 0x1f, RZ ;  /* 0x0000001f46047819 */ /* 0x000fe800000006ff */
[----:B------:R-:W2:Y:S02]  /*6e60*/  SYNCS.PHASECHK.TRANS64.TRYWAIT P0, [R83+URZ+0x40], R4 ;  /* 0x00004004530075a7 */ /* 0x000ea400080011ff */
[----:B--2---:R-:W-:Y:S05]  /*6e70*/  @!P0 BRA `(.L_x_113) ;  /* 0x0000001c00848947 */ /* 0x004fea0003800000 */
.L_x_112:
[----:B------:R-:W-:Y:S05]  /*6e80*/  BSYNC B0 ;  /* 0x0000000000007941 */ /* 0x000fea0003800000 */
.L_x_111:
[----:B------:R-:W-:Y:S02]  /*6e90*/  ISETP.NE.AND P0, PT, R82, RZ, PT ;  /* 0x000000ff5200720c */ /* 0x000fe40003f05270 */
[----:B------:R-:W-:Y:S11]  /*6ea0*/  IADD3 R39, PT, PT, R39, 0x1, RZ ;  /* 0x0000000127277810 */ /* 0x000ff60007ffe0ff */
[----:B------:R-:W-:Y:S05]  /*6eb0*/  @P0 WARPSYNC.ALL ;  /* 0x0000000000000948 */ /* 0x000fea0003800000 */
[----:B------:R4:W1:Y:S04]  /*6ec0*/  @P0 LDSM.16.M88.4 R40, [R2+UR48+0x200] ;  /* 0x000200300228083b */ /* 0x0008680008000200 */
[----:B------:R4:W1:Y:S02]  /*6ed0*/  @P0 LDSM.16.M88.4 R48, [R0+0x200] ;  /* 0x000200000030083b */ /* 0x0008640000000200 */
.L_x_110:
[----:B------:R-:W-:Y:S05]  /*6ee0*/  BSYNC B1 ;  /* 0x0000000000017941 */ /* 0x000fea0003800000 */
.L_x_109:
[----:B----4-:R-:W-:Y:S05]  /*6ef0*/  VIADD R0, R34, 0x40 ;  /* 0x0000004022007836 */ /* 0x010fea0000000000 */
[----:B------:R-:W-:Y:S04]  /*6f00*/  SHF.R.U32.HI R0, RZ, 0x15, R0 ;  /* 0x00000015ff007819 */ /* 0x000fe80000011600 */
[----:B------:R-:W-:Y:S11]  /*6f10*/  LOP3.LUT P0, RZ, R0, 0x3, R65, 0x48, !PT ;  /* 0x0000000300ff7812 */ /* 0x000ff60007804841 */
[----:B------:R-:W-:Y:S02]  /*6f20*/  @!UPT UIADD3 URZ, UPT, UPT, URZ, URZ, URZ ;  /* 0x000000fffffff290 */ /* 0x000fe4000fffe0ff */
        /* <DEDUP_REMOVED lines=8> */
[----:B------:R-:W3:Y:S01]  /*6fb0*/  LDCU.64 UR4, c[0x4][0x10] ;  /* 0x01000200ff0477ac */ /* 0x000ee20008000a00 */
[----:B----4-:R-:W-:Y:S01]  /*6fc0*/  MOV R5, UR9 ;  /* 0x0000000900057c02 */ /* 0x010fe20008000f00 */
[----:B--2---:R-:W-:Y:S01]  /*6fd0*/  IMAD.U32 R4, RZ, RZ, UR8 ;  /* 0x00000008ff047e24 */ /* 0x004fe2000f8e00ff */
[----:B-----5:R-:W-:Y:S01]  /*6fe0*/  MOV R7, UR7 ;  /* 0x0000000700077c02 */ /* 0x020fe20008000f00 */
[----:B------:R-:W-:Y:S01]  /*6ff0*/  IMAD.U32 R6, RZ, RZ, UR6 ;  /* 0x00000006ff067e24 */ /* 0x000fe2000f8e00ff */
[----:B---3--:R-:W-:Y:S01]  /*7000*/  MOV R11, UR5 ;  /* 0x00000005000b7c02 */ /* 0x008fe20008000f00 */
[----:B------:R-:W-:Y:S02]  /*7010*/  IMAD.U32 R10, RZ, RZ, UR4 ;  /* 0x00000004ff0a7e24 */ /* 0x000fe4000f8e00ff */
[----:B------:R-:W-:Y:S07]  /*7020*/  LEPC R20, `(.L_x_114) ;  /* 0x000000001014794e */ /* 0x000fee0000000000 */
[----:B-1----:R-:W-:Y:S05]  /*7030*/  CALL.ABS.NOINC R2 ;  /* 0x0000000002007343 */ /* 0x002fea0003c00000 */
.L_x_114:
        /* <DEDUP_REMOVED lines=8> */
[----:B--2---:R-:W-:Y:S01]  /*70c0*/  MOV R83, UR37 ;  /* 0x0000002500537c02 */ /* 0x004fe20008000f00 */
[----:B------:R-:W-:Y:S01]  /*70d0*/  HADD2.F32 R37, -RZ, R48.H0_H0 ;  /* 0x20000030ff257230 */ /* 0x000fe20000004100 */
[----:B------:R-:W-:Y:S01]  /*70e0*/  @P6 LEA R38, R38, UR48, 0x3 ;  /* 0x0000003026266c11 */ /* 0x000fe2000f8e18ff */
[----:B------:R-:W-:Y:S01]  /*70f0*/  BSSY.RECONVERGENT B0, `(.L_x_115) ;  /* 0x000004d000007945 */ /* 0x000fe20003800200 */
[----:B------:R-:W-:Y:S02]  /*7100*/  LEA R88, R39, UR48, 0x3 ;  /* 0x0000003027587c11 */ /* 0x000fe4000f8e18ff */
[----:B------:R-:W-:Y:S01]  /*7110*/  @P6 IADD3 R38, PT, PT, R38, 0x60, RZ ;  /* 0x0000006026266810 */ /* 0x000fe20007ffe0ff */
[----:B------:R-:W1:Y:S03]  /*7120*/  LDTM.16dp256bit.x4 R4, tmem[UR4+0x40] ;  /* 0x00004004000479ee */ /* 0x000e660008120000 */
[----:B------:R-:W-:Y:S02]  /*7130*/  @P6 PRMT R38, R83, 0x654, R38 ;  /* 0x0000065453266816 */ /* 0x000fe40000000026 */
[----:B------:R-:W-:Y:S01]  /*7140*/  @P6 SHF.L.U32 R83, R70, 0x1f, RZ ;  /* 0x0000001f46536819 */ /* 0x000fe200000006ff */
        /* <DEDUP_REMOVED lines=71> */
.L_x_116:
[----:B------:R-:W-:Y:S05]  /*75c0*/  BSYNC.RECONVERGENT B0 ;  /* 0x0000000000007941 */ /* 0x000fea0003800200 */
.L_x_115:
        /* <DEDUP_REMOVED lines=19> */
.L_x_120:
[----:B------:R-:W-:Y:S05]  /*7700*/  BSYNC B0 ;  /* 0x0000000000007941 */ /* 0x000fea0003800000 */
.L_x_119:
[----:B------:R-:W-:Y:S11]  /*7710*/  ISETP.NE.AND P0, PT, R82, RZ, PT ;  /* 0x000000ff5200720c */ /* 0x000ff60003f05270 */
[----:B------:R-:W-:Y:S02]  /*7720*/  @!UPT UIADD3 URZ, UPT, UPT, URZ, URZ, URZ ;  /* 0x000000fffffff290 */ /* 0x000fe4000fffe0ff */
[----:B------:R-:W-:Y:S05]  /*7730*/  @P0 WARPSYNC.ALL ;  /* 0x0000000000000948 */ /* 0x000fea0003800000 */
[----:B------:R4:W1:Y:S04]  /*7740*/  @P0 LDSM.16.M88.4 R40, [R39+UR48+0x200] ;  /* 0x000200302728083b */ /* 0x0008680008000200 */
[----:B------:R4:W1:Y:S02]  /*7750*/  @P0 LDSM.16.M88.4 R48, [R0+0x200] ;  /* 0x000200000030083b */ /* 0x0008640000000200 */
.L_x_118:
[----:B------:R-:W-:Y:S05]  /*7760*/  BSYNC B1 ;  /* 0x0000000000017941 */ /* 0x000fea0003800000 */
.L_x_117:
[----:B----4-:R-:W-:Y:S05]  /*7770*/  VIADD R0, R34, 0x60 ;  /* 0x0000006022007836 */ /* 0x010fea0000000000 */
[----:B------:R-:W-:Y:S04]  /*7780*/  SHF.R.U32.HI R0, RZ, 0x15, R0 ;  /* 0x00000015ff007819 */ /* 0x000fe80000011600 */
[----:B------:R-:W-:Y:S11]  /*7790*/  LOP3.LUT P0, RZ, R0, 0x3, R65, 0x48, !PT ;  /* 0x0000000300ff7812 */ /* 0x000ff60007804841 */
[----:B------:R-:W-:Y:S02]  /*77a0*/  @!UPT UIADD3 URZ, UPT, UPT, URZ, URZ, URZ ;  /* 0x000000fffffff290 */ /* 0x000fe4000fffe0ff */
[----:B------:R-:W-:Y:S05]  /*77b0*/  @!P0 BRA `(.L_x_122) ;  /* 0x0000000000408947 */ /* 0x000fea0003800000 */
[----:B------:R-:W4:Y:S01]  /*77c0*/  LDCU.64 UR8, c[0x4][0x70] ;  /* 0x01000e00ff0877ac */ /* 0x000f220008000a00 */
[----:B--2---:R-:W-:Y:S01]  /*77d0*/  MOV R3, 0x0 ;  /* 0x0000000000037802 */ /* 0x004fe20000000f00 */
[----:B------:R-:W-:Y:S02]  /*77e0*/  HFMA2 R12, -RZ, RZ, 0, 5.9604644775390625e-08 ;  /* 0x00000001ff0c7431 */ /* 0x000fe400000001ff */
[----:B------:R-:W-:Y:S02]  /*77f0*/  IMAD.MOV.U32 R8, RZ, RZ, 0x192 ;  /* 0x00000192ff087424 */ /* 0x000fe400078e00ff */
[----:B------:R-:W-:Y:S01]  /*7800*/  IMAD.MOV.U32 R13, RZ, RZ, RZ ;  /* 0x000000ffff0d7224 */ /* 0x000fe200078e00ff */
[----:B------:R-:W2:Y:S01]  /*7810*/  LDCU.64 UR6, c[0x4][0x78] ;  /* 0x01000f00ff0677ac */ /* 0x000ea20008000a00 */
[----:B------:R-:W1:Y:S01]  /*7820*/  LDC.64 R2, c[0x4][R3] ;  /* 0x0100000003027b82 */ /* 0x000e620000000a00 */
[----:B------:R-:W5:Y:S01]  /*7830*/  LDCU.64 UR4, c[0x4][0x10] ;  /* 0x01000200ff0477ac */ /* 0x000f620008000a00 */
[----:B----4-:R-:W-:Y:S01]  /*7840*/  MOV R5, UR9 ;  /* 0x0000000900057c02 */ /* 0x010fe20008000f00 */
[----:B------:R-:W-:Y:S01]  /*7850*/  IMAD.U32 R4, RZ, RZ, UR8 ;  /* 0x00000008ff047e24 */ /* 0x000fe2000f8e00ff */
[----:B--2---:R-:W-:Y:S01]  /*7860*/  MOV R7, UR7 ;  /* 0x0000000700077c02 */ /* 0x004fe20008000f00 */
[----:B------:R-:W-:Y:S01]  /*7870*/  IMAD.U32 R6, RZ, RZ, UR6 ;  /* 0x00000006ff067e24 */ /* 0x000fe2000f8e00ff */
[----:B-----5:R-:W-:Y:S01]  /*7880*/  MOV R11, UR5 ;  /* 0x00000005000b7c02 */ /* 0x020fe20008000f00 */
[----:B------:R-:W-:Y:S02]  /*7890*/  IMAD.U32 R10, RZ, RZ, UR4 ;  /* 0x00000004ff0a7e24 */ /* 0x000fe4000f8e00ff */
[----:B------:R-:W-:Y:S07]  /*78a0*/  LEPC R20, `(.L_x_122) ;  /* 0x000000001014794e */ /* 0x000fee0000000000 */
[----:B-1-3--:R-:W-:Y:S05]  /*78b0*/  CALL.ABS.NOINC R2 ;  /* 0x0000000002007343 */ /* 0x00afea0003c00000 */
.L_x_122:
[----:B------:R-:W-:Y:S01]  /*78c0*/  ISETP.NE.AND P0, PT, R72, RZ, PT ;  /* 0x000000ff4800720c */ /* 0x000fe20003f05270 */
[----:B------:R-:W-:Y:S05]  /*78d0*/  WARPSYNC.ALL ;  /* 0x0000000000007948 */ /* 0x000fea0003800000 */
[----:B------:R-:W-:Y:S01]  /*78e0*/  R2UR UR4, R34 ;  /* 0x00000000220472ca */ /* 0x000fe200000e0000 */
[--C-:B-1----:R-:W-:Y:S01]  /*78f0*/  HADD2.F32 R20, -RZ, R40.reuse.H0_H0 ;  /* 0x20000028ff147230 */ /* 0x102fe20000004100 */
[----:B------:R-:W-:Y:S01]  /*7900*/  R2UR UR5, R79 ;  /* 0x000000004f0572ca */ /* 0x000fe200000e0000 */
[----:B------:R-:W-:Y:S01]  /*7910*/  HADD2.F32 R36, -RZ, R40.H1_H1 ;  /* 0x30000028ff247230 */ /* 0x000fe20000004100 */
[----:B------:R-:W-:Y:S01]  /*7920*/  BSSY.RECONVERGENT B0, `(.L_x_123) ;  /* 0x000004f000007945 */ /* 0x000fe20003800200 */
[--C-:B------:R-:W-:Y:S02]  /*7930*/  HADD2.F32 R21, -RZ, R41.reuse.H0_H0 ;  /* 0x20000029ff157230 */ /* 0x100fe40000004100 */
[----:B------:R-:W-:Y:S02]  /*7940*/  HADD2.F32 R38, -RZ, R41.H1_H1 ;  /* 0x30000029ff267230 */ /* 0x000fe40000004100 */
[--C-:B------:R-:W-:Y:S02]  /*7950*/  HADD2.F32 R37, -RZ, R42.reuse.H0_H0 ;  /* 0x2000002aff257230 */ /* 0x100fe40000004100 */
[----:B------:R-:W-:Y:S02]  /*7960*/  HADD2.F32 R40, -RZ, R42.H1_H1 ;  /* 0x3000002aff287230 */ /* 0x000fe40000004100 */
[----:B------:R-:W1:Y:S01]  /*7970*/  LDTM.16dp256bit.x4 R4, tmem[UR4+0x60] ;  /* 0x00006004000479ee */ /* 0x000e620008120000 */
[----:B------:R-:W-:Y:S01]  /*7980*/  NOP ;  /* 0x0000000000007918 */ /* 0x000fe20000000000 */
[----:B------:R-:W-:Y:S01]  /*7990*/  UIADD3 UR5, UPT, UPT, UR5, 0xd0, URZ ;  /* 0x000000d005057890 */ /* 0x000fe2000fffe0ff */
[--C-:B------:R-:W-:Y:S02]  /*79a0*/  HADD2.F32 R39, -RZ, R43.reuse.H0_H0 ;  /* 0x2000002bff277230 */ /* 0x100fe40000004100 */
[----:B------:R-:W-:Y:S01]  /*79b0*/  HADD2.F32 R41, -RZ, R43.H1_H1 ;  /* 0x3000002bff297230 */ /* 0x000fe20000004100 */
[----:B------:R-:W-:Y:S01]  /*79c0*/  UPRMT UR5, UR37, 0x654, UR5 ;  /* 0x0000065425057896 */ /* 0x000fe20008000005 */
[--C-:B------:R-:W-:Y:S02]  /*79d0*/  HADD2.F32 R42, -RZ, R48.reuse.H0_H0 ;  /* 0x20000030ff2a7230 */ /* 0x100fe40000004100 */
[----:B------:R-:W-:Y:S02]  /*79e0*/  HADD2.F32 R43, -RZ, R48.H1_H1 ;  /* 0x30000030ff2b7230 */ /* 0x000fe40000004100 */
[--C-:B------:R-:W-:Y:S02]  /*79f0*/  HADD2.F32 R44, -RZ, R49.reuse.H0_H0 ;  /* 0x20000031ff2c7230 */ /* 0x100fe40000004100 */
[----:B------:R-:W-:Y:S02]  /*7a00*/  HADD2.F32 R46, -RZ, R49.H1_H1 ;  /* 0x30000031ff2e7230 */ /* 0x000fe40000004100 */
[----:B-1----:R-:W-:Y:S01]  /*7a10*/  SYNCS.ARRIVE.TRANS64.RED.A1T0 RZ, [UR5], RZ ;  /* 0x000000ffffff79a7 */ /* 0x002fe20008100405 */
[--C-:B------:R-:W-:Y:S02]  /*7a20*/  HADD2.F32 R45, -RZ, R50.reuse.H0_H0 ;  /* 0x20000032ff2d7230 */ /* 0x100fe40000004100 */
[----:B------:R-:W-:Y:S02]  /*7a30*/  HADD2.F32 R48, -RZ, R50.H1_H1 ;  /* 0x30000032ff307230 */ /* 0x000fe40000004100 */
[--C-:B------:R-:W-:Y:S02]  /*7a40*/  HADD2.F32 R47, -RZ, R51.reuse.H0_H0 ;  /* 0x20000033ff2f7230 */ /* 0x100fe40000004100 */
[----:B------:R-:W-:Y:S02]  /*7a50*/  HADD2.F32 R50, -RZ, R51.H1_H1 ;  /* 0x30000033ff327230 */ /* 0x000fe40000004100 */
[C---:B------:R-:W-:Y:S01]  /*7a60*/  FMUL R4, R33.reuse, R4 ;  /* 0x0000000421047220 */ /* 0x040fe20000400000 */
[C---:B------:R-:W-:Y:S01]  /*7a70*/  FMUL R5, R33.reuse, R5 ;  /* 0x0000000521057220 */ /* 0x040fe20000400000 */
[C---:B------:R-:W-:Y:S01]  /*7a80*/  FMUL R6, R33.reuse, R6 ;  /* 0x0000000621067220 */ /* 0x040fe20000400000 */
[----:B------:R-:W-:Y:S01]  /*7a90*/  FMUL R7, R33, R7 ;  /* 0x0000000721077220 */ /* 0x000fe20000400000 */
[C---:B------:R-:W-:Y:S01]  /*7aa0*/  FFMA R4, R35.reuse, R20, R4 ;  /* 0x0000001423047223 */ /* 0x040fe20000000004 */
[C---:B------:R-:W-:Y:S01]  /*7ab0*/  FFMA R5, R35.reuse, R36, R5 ;  /* 0x0000002423057223 */ /* 0x040fe20000000005 */
[C---:B------:R-:W-:Y:S01]  /*7ac0*/  FFMA R6, R35.reuse, R21, R6 ;  /* 0x0000001523067223 */ /* 0x040fe20000000006 */
[----:B------:R-:W-:Y:S01]  /*7ad0*/  FFMA R7, R35, R38, R7 ;  /* 0x0000002623077223 */ /* 0x000fe20000000007 */
[C---:B------:R-:W-:Y:S01]  /*7ae0*/  FMUL R8, R33.reuse, R8 ;  /* 0x0000000821087220 */ /* 0x040fe20000400000 */
[----:B------:R-:W-:Y:S01]  /*7af0*/  FMUL R9, R33, R9 ;  /* 0x0000000921097220 */ /* 0x000fe20000400000 */
[----:B---3--:R-:W-:Y:S01]  /*7b00*/  F2FP.F16.F32.PACK_AB R80, R5, R4 ;  /* 0x000000040550723e */ /* 0x008fe200000000ff */
[----:B------:R-:W-:Y:S01]  /*7b10*/  FMUL R0, R33, R10 ;  /* 0x0000000a21007220 */ /* 0x000fe20000400000 */
[----:B------:R-:W-:Y:S01]  /*7b20*/  F2FP.F16.F32.PACK_AB R81, R7, R6 ;  /* 0x000000060751723e */ /* 0x000fe200000000ff */
[C---:B------:R-:W-:Y:S01]  /*7b30*/  FFMA R8, R35.reuse, R37, R8 ;  /* 0x0000002523087223 */ /* 0x040fe20000000008 */
[----:B------:R-:W-:Y:S01]  /*7b40*/  FFMA R9, R35, R40, R9 ;  /* 0x0000002823097223 */ /* 0x000fe20000000009 */
[C---:B------:R-:W-:Y:S01]  /*7b50*/  FMUL R2, R33.reuse, R11 ;  /* 0x0000000b21027220 */ /* 0x040fe20000400000 */
[C---:B--2---:R-:W-:Y:S01]  /*7b60*/  FMUL R3, R33.reuse, R12 ;  /* 0x0000000c21037220 */ /* 0x044fe20000400000 */
[----:B------:R-:W-:Y:S01]  /*7b70*/  FMUL R10, R33, R13 ;  /* 0x0000000d210a7220 */ /* 0x000fe20000400000 */
[----:B------:R-:W-:Y:S01]  /*7b80*/  FFMA R0, R35, R39, R0 ;  /* 0x0000002723007223 */ /* 0x000fe20000000000 */
        /* <DEDUP_REMOVED lines=40> */
.L_x_124:
[----:B------:R-:W-:Y:S05]  /*7e10*/  BSYNC.RECONVERGENT B0 ;  /* 0x0000000000007941 */ /* 0x000fea0003800200 */
.L_x_123:
[----:B------:R-:W-:Y:S01]  /*7e20*/  BAR.SYNC.DEFER_BLOCKING 0x1, 0x80 ;  /* 0x0042000000007b1d */ /* 0x000fe20000010000 */
[----:B------:R-:W-:Y:S01]  /*7e30*/  UISETP.NE.AND UP0, UPT, UR49, -0x4, UPT ;  /* 0xfffffffc3100788c */ /* 0x000fe2000bf05270 */
[----:B------:R-:W-:Y:S08]  /*7e40*/  IADD3 R0, PT, PT, R30, 0x1, RZ ;  /* 0x000000011e007810 */ /* 0x000ff00007ffe0ff */
[----:B------:R-:W-:Y:S05]  /*7e50*/  BRA.U !UP0, `(.L_x_125) ;  /* 0x0000000108287547 */ /* 0x000fea000b800000 */
[----:B------:R-:W-:Y:S01]  /*7e60*/  ISETP.NE.AND P0, PT, R76, RZ, PT ;  /* 0x000000ff4c00720c */ /* 0x000fe20003f05270 */
[----:B------:R-:W-:Y:S01]  /*7e70*/  IMAD.U32 R3, RZ, RZ, UR51 ;  /* 0x00000033ff037e24 */ /* 0x000fe2000f8e00ff */
[----:B------:R-:W-:Y:S01]  /*7e80*/  UIADD3 UR51, UPT, UPT, UR51, 0x1, URZ ;  /* 0x0000000133337890 */ /* 0x000fe2000fffe0ff */
[----:B------:R-:W-:Y:S03]  /*7e90*/  IMAD.U32 R2, RZ, RZ, UR37 ;  /* 0x00000025ff027e24 */ /* 0x000fe6000f8e00ff */
[----:B------:R-:W-:Y:S04]  /*7ea0*/  UISETP.NE.AND UP0, UPT, UR51, 0x4, UPT ;  /* 0x000000043300788c */ /* 0x000fe8000bf05270 */
[----:B------:R-:W-:Y:S03]  /*7eb0*/  USEL UR51, UR51, URZ, UP0 ;  /* 0x000000ff33337287 */ /* 0x000fe60008000000 */
[----:B------:R-:W-:Y:S05]  /*7ec0*/  @P0 LEA R3, R3, UR48, 0x3 ;  /* 0x0000003003030c11 */ /* 0x000fea000f8e18ff */
[----:B------:R-:W-:Y:S05]  /*7ed0*/  @P0 VIADD R3, R3, 0x60 ;  /* 0x0000006003030836 */ /* 0x000fea0000000000 */
[----:B------:R-:W-:Y:S04]  /*7ee0*/  @P0 PRMT R2, R2, 0x654, R3 ;  /* 0x0000065402020816 */ /* 0x000fe80000000003 */
[----:B------:R2:W-:Y:S03]  /*7ef0*/  @P0 SYNCS.ARRIVE.TRANS64.RED.A1T0 RZ, [R2+URZ], RZ ;  /* 0x000000ff02ff09a7 */ /* 0x0005e600081004ff */
.L_x_125:
[----:B------:R-:W-:Y:S01]  /*7f00*/  ISETP.NE.AND P2, PT, R73, RZ, PT ;  /* 0x000000ff4900720c */ /* 0x000fe20003f45270 */
[----:B------:R-:W-:Y:S01]  /*7f10*/  UIADD3 UR49, UPT, UPT, UR49, 0x4, URZ ;  /* 0x0000000431317890 */ /* 0x000fe2000fffe0ff */
[----:B------:R-:W-:Y:S01]  /*7f20*/  ISETP.NE.AND P0, PT, R75, 0x2, PT ;  /* 0x000000024b00780c */ /* 0x000fe20003f05270 */
[----:B------:R-:W-:Y:S01]  /*7f30*/  IMAD.IADD R20, R29, 0x1, R58 ;  /* 0x000000011d147824 */ /* 0x000fe200078e023a */
[----:B------:R-:W-:Y:S01]  /*7f40*/  ISETP.NE.AND P1, PT, R0, 0x4, PT ;  /* 0x000000040000780c */ /* 0x000fe20003f25270 */
[----:B------:R-:W-:Y:S01]  /*7f50*/  IMAD.IADD R21, R31, 0x1, R60 ;  /* 0x000000011f157824 */ /* 0x000fe200078e023c */
[----:B------:R-:W-:Y:S02]  /*7f60*/  SEL R3, RZ, 0x1, P0 ;  /* 0x00000001ff037807 */ /* 0x000fe40000000000 */
[----:B--2---:R-:W-:Y:S02]  /*7f70*/  SEL R2, RZ, 0x1, P1 ;  /* 0x00000001ff027807 */ /* 0x004fe40000800000 */
[----:B------:R-:W-:Y:S02]  /*7f80*/  LOP3.LUT R68, R68, R3, RZ, 0x3c, !PT ;  /* 0x0000000344447212 */ /* 0x000fe400078e3cff */
[----:B------:R-:W-:Y:S02]  /*7f90*/  LOP3.LUT R69, R69, R2, RZ, 0x3c, !PT ;  /* 0x0000000245457212 */ /* 0x000fe400078e3cff */
[----:B------:R-:W-:Y:S02]  /*7fa0*/  @P2 R2UR UR36, R67 ;  /* 0x00000000432422ca */ /* 0x000fe400000e0000 */
[----:B------:R-:W-:Y:S02]  /*7fb0*/  SEL R75, R75, RZ, P0 ;  /* 0x000000ff4b4b7207 */ /* 0x000fe40000000000 */
[----:B------:R-:W-:Y:S01]  /*7fc0*/  SEL R30, R0, RZ, P1 ;  /* 0x000000ff001e7207 */ /* 0x000fe20000800000 */
[----:B------:R-:W-:Y:S10]  /*7fd0*/  @P2 BRA `(.L_x_126) ;  /* 0xffffffd000182947 */ /* 0x000ff4000383ffff */
[----:B------:R-:W-:-:S09]  /*7fe0*/  UISETP.NE.AND UP0, UPT, UR50, URZ, UPT ;  /* 0x000000ff3200728c */ /* 0x000fd2000bf05270 */
[----:B------:R-:W-:Y:S05]  /*7ff0*/  BRA.U !UP0, `(.L_x_127) ;  /* 0x0000000108487547 */ /* 0x000fea000b800000 */
[----:B------:R-:W2:Y:S02]  /*8000*/  LDCU.64 UR4, c[0x0][0x890] ;  /* 0x00011200ff0477ac */ /* 0x000ea40008000a00 */
[----:B--2---:R-:W-:-:S04]  /*8010*/  UISETP.NE.U32.AND UP0, UPT, UR4, URZ, UPT ;  /* 0x000000ff0400728c */ /* 0x004fc8000bf05070 */
[----:B------:R-:W-:-:S09]  /*8020*/  UISETP.NE.AND.EX UP0, UPT, UR5, URZ, UPT, UP0 ;  /* 0x000000ff0500728c */ /* 0x000fd2000bf05300 */
[----:B------:R-:W-:Y:S05]  /*8030*/  BRA.U UP0, `(.L_x_128) ;  /* 0x00000001000c7547 */ /* 0x000fea000b800000 */
[----:B------:R-:W-:-:S13]  /*8040*/  FSETP.NEU.AND P0, PT, R35, RZ, PT ;  /* 0x000000ff2300720b */ /* 0x000fda0003f0d000 */
[----:B------:R-:W-:Y:S05]  /*8050*/  @!P0 EXIT ;  /* 0x000000000000894d */ /* 0x000fea0003800000 */
[----:B------:R-:W-:Y:S05]  /*8060*/  BRA `(.L_x_127) ;  /* 0x00000000002c7947 */ /* 0x000fea0003800000 */
.L_x_128:
[----:B------:R-:W-:Y:S01]  /*8070*/  ISETP.NE.AND P0, PT, R74, RZ, PT ;  /* 0x000000ff4a00720c */ /* 0x000fe20003f05270 */
[----:B------:R-:W-:-:S12]  /*8080*/  BSSY.RECONVERGENT B0, `(.L_x_127) ;  /* 0x0000009000007945 */ /* 0x000fd80003800200 */
[----:B------:R-:W-:Y:S05]  /*8090*/  @P0 BRA `(.L_x_129) ;  /* 0x0000000000140947 */ /* 0x000fea0003800000 */
[----:B------:R-:W2:Y:S02]  /*80a0*/  LDCU.64 UR4, c[0x0][0x888] ;  /* 0x00011100ff0477ac */ /* 0x000ea40008000a00 */
[----:B--2---:R-:W-:-:S04]  /*80b0*/  ISETP.NE.U32.AND P0, PT, RZ, UR4, PT ;  /* 0x00000004ff007c0c */ /* 0x004fc8000bf05070 */
[----:B------:R-:W-:-:S13]  /*80c0*/  ISETP.NE.AND.EX P0, PT, RZ, UR5, PT, P0 ;  /* 0x00000005ff007c0c */ /* 0x000fda000bf05300 */
[----:B------:R-:W-:Y:S05]  /*80d0*/  @!P0 EXIT ;  /* 0x000000000000894d */ /* 0x000fea0003800000 */
[----:B------:R-:W-:Y:S05]  /*80e0*/  BRA `(.L_x_130) ;  /* 0x0000000000087947 */ /* 0x000fea0003800000 */
.L_x_129:
[----:B------:R-:W-:-:S13]  /*80f0*/  FSETP.NEU.AND P0, PT, R35, RZ, PT ;  /* 0x000000ff2300720b */ /* 0x000fda0003f0d000 */
[----:B------:R-:W-:Y:S05]  /*8100*/  @!P0 EXIT ;  /* 0x000000000000894d */ /* 0x000fea0003800000 */
.L_x_130:
[----:B------:R-:W-:Y:S05]  /*8110*/  BSYNC.RECONVERGENT B0 ;  /* 0x0000000000007941 */ /* 0x000fea0003800200 */
.L_x_127:
[----:B------:R-:W-:Y:S01]  /*8120*/  ULEA UR4, UR51, UR48, 0x3 ;  /* 0x0000003033047291 */ /* 0x000fe2000f8e18ff */
[----:B------:R-:W-:-:S04]  /*8130*/  DEPBAR.LE SB0, 0x0 ;  /* 0x000080000000791a */ /* 0x000fc80000000000 */
[----:B------:R-:W-:-:S04]  /*8140*/  UIADD3 UR4, UPT, UPT, UR4, 0x60, URZ ;  /* 0x0000006004047890 */ /* 0x000fc8000fffe0ff */
[----:B------:R-:W-:-:S09]  /*8150*/  UPRMT UR4, UR37, 0x654, UR4 ;  /* 0x0000065425047896 */ /* 0x000fd20008000004 */
[----:B------:R-:W-:Y:S01]  /*8160*/  SYNCS.ARRIVE.TRANS64.RED.A1T0 RZ, [UR4], RZ ;  /* 0x000000ffffff79a7 */ /* 0x000fe20008100404 */
[----:B------:R-:W-:Y:S05]  /*8170*/  EXIT ;  /* 0x000000000000794d */ /* 0x000fea0003800000 */
.L_x_19:
[----:B--2---:R2:W1:Y:S02]  /*8180*/  SYNCS.PHASECHK.TRANS64.TRYWAIT P0, [R3+URZ+0x100], R2 ;  /* 0x00010002030075a7 */ /* 0x00446400080011ff */
[----:B-1----:R-:W-:Y:S05]  /*8190*/  @!P0 NANOSLEEP.SYNCS 0x989680 ;  /* 0x009896800000895d */ /* 0x002fea0003900000 */
[----:B------:R-:W1:Y:S02]  /*81a0*/  @!P0 SYNCS.PHASECHK.TRANS64 P0, [R3+URZ+0x100], R2 ;  /* 0x00010002030085a7 */ /* 0x000e6400080010ff */
[----:B-1----:R-:W-:Y:S05]  /*81b0*/  @!P0 BRA `(.L_x_19) ;  /* 0xfffffffc00f08947 */ /* 0x002fea000383ffff */
[----:B------:R-:W-:Y:S05]  /*81c0*/  BRA `(.L_x_131) ;  /* 0xffffff9400087947 */ /* 0x000fea000383ffff */
.L_x_22:
[----:B-1----:R-:W-:-:S07]  /*81d0*/  MOV R2, UR33 ;  /* 0x0000002100027c02 */ /* 0x002fce0008000f00 */
.L_x_132:
[----:B-1----:R1:W2:Y:S02]  /*81e0*/  SYNCS.PHASECHK.TRANS64.TRYWAIT P0, [R2+URZ+0x20], R5 ;  /* 0x00002005020075a7 */ /* 0x0022a400080011ff */
[----:B--2---:R-:W-:Y:S05]  /*81f0*/  @!P0 NANOSLEEP.SYNCS 0x989680 ;  /* 0x009896800000895d */ /* 0x004fea0003900000 */
[----:B------:R-:W2:Y:S02]  /*8200*/  @!P0 SYNCS.PHASECHK.TRANS64 P0, [R2+URZ+0x20], R5 ;  /* 0x00002005020085a7 */ /* 0x000ea400080010ff */
[----:B--2---:R-:W-:Y:S05]  /*8210*/  @!P0 BRA `(.L_x_132) ;  /* 0xfffffffc00f08947 */ /* 0x004fea000383ffff */
[----:B------:R-:W-:Y:S05]  /*8220*/  BRA `(.L_x_21) ;  /* 0xffffff9400587947 */ /* 0x000fea000383ffff */
.L_x_28:
[----:B-1----:R-:W-:-:S07]  /*8230*/  MOV R2, UR33 ;  /* 0x0000002100027c02 */ /* 0x002fce0008000f00 */
.L_x_133:
[----:B-1----:R1:W2:Y:S02]  /*8240*/  SYNCS.PHASECHK.TRANS64.TRYWAIT P0, [R2+URZ+0x20], R5 ;  /* 0x00002005020075a7 */ /* 0x0022a400080011ff */
[----:B--2---:R-:W-:Y:S05]  /*8250*/  @!P0 NANOSLEEP.SYNCS 0x989680 ;  /* 0x009896800000895d */ /* 0x004fea0003900000 */
[----:B------:R-:W2:Y:S02]  /*8260*/  @!P0 SYNCS.PHASECHK.TRANS64 P0, [R2+URZ+0x20], R5 ;  /* 0x00002005020085a7 */ /* 0x000ea400080010ff */
[----:B--2---:R-:W-:Y:S05]  /*8270*/  @!P0 BRA `(.L_x_133) ;  /* 0xfffffffc00f08947 */ /* 0x004fea000383ffff */
[----:B------:R-:W-:Y:S05]  /*8280*/  BRA `(.L_x_27) ;  /* 0xffffff9800307947 */ /* 0x000fea000383ffff */
.L_x_32:
[----:B-1----:R1:W2:Y:S02]  /*8290*/  SYNCS.PHASECHK.TRANS64.TRYWAIT P0, [R2+URZ+0x90], R3 ;  /* 0x00009003020075a7 */ /* 0x0022a400080011ff */
[----:B--2---:R-:W-:Y:S05]  /*82a0*/  @!P0 NANOSLEEP.SYNCS 0x989680 ;  /* 0x009896800000895d */ /* 0x004fea0003900000 */
[----:B------:R-:W2:Y:S02]  /*82b0*/  @!P0 SYNCS.PHASECHK.TRANS64 P0, [R2+URZ+0x90], R3 ;  /* 0x00009003020085a7 */ /* 0x000ea400080010ff */
[----:B--2---:R-:W-:Y:S05]  /*82c0*/  @!P0 BRA `(.L_x_32) ;  /* 0xfffffffc00f08947 */ /* 0x004fea000383ffff */
[----:B------:R-:W-:Y:S05]  /*82d0*/  BRA `(.L_x_134) ;  /* 0xffffff9800e87947 */ /* 0x000fea000383ffff */
.L_x_36:
[----:B----4-:R-:W-:-:S07]  /*82e0*/  MOV R0, UR5 ;  /* 0x0000000500007c02 */ /* 0x010fce0008000f00 */
.L_x_135:
[----:B-1----:R1:W2:Y:S02]  /*82f0*/  SYNCS.PHASECHK.TRANS64.TRYWAIT P0, [R0+URZ], R3 ;  /* 0x00000003000075a7 */ /* 0x0022a400080011ff */
[----:B--2---:R-:W-:Y:S05]  /*8300*/  @!P0 NANOSLEEP.SYNCS 0x989680 ;  /* 0x009896800000895d */ /* 0x004fea0003900000 */
[----:B------:R-:W2:Y:S02]  /*8310*/  @!P0 SYNCS.PHASECHK.TRANS64 P0, [R0+URZ], R3 ;  /* 0x00000003000085a7 */ /* 0x000ea400080010ff */
[----:B--2---:R-:W-:Y:S05]  /*8320*/  @!P0 BRA `(.L_x_135) ;  /* 0xfffffffc00f08947 */ /* 0x004fea000383ffff */
[----:B------:R-:W-:Y:S05]  /*8330*/  BRA `(.L_x_136) ;  /* 0xffffffa000587947 */ /* 0x000fea000383ffff */
.L_x_37:
[----:B----4-:R-:W-:-:S07]  /*8340*/  MOV R0, UR5 ;  /* 0x0000000500007c02 */ /* 0x010fce0008000f00 */
.L_x_137:
[----:B-1----:R1:W2:Y:S02]  /*8350*/  SYNCS.PHASECHK.TRANS64.TRYWAIT P0, [R0+URZ], R3 ;  /* 0x00000003000075a7 */ /* 0x0022a400080011ff */
[----:B--2---:R-:W-:Y:S05]  /*8360*/  @!P0 NANOSLEEP.SYNCS 0x989680 ;  /* 0x009896800000895d */ /* 0x004fea0003900000 */
[----:B------:R-:W2:Y:S02]  /*8370*/  @!P0 SYNCS.PHASECHK.TRANS64 P0, [R0+URZ], R3 ;  /* 0x00000003000085a7 */ /* 0x000ea400080010ff */
[----:B--2---:R-:W-:Y:S05]  /*8380*/  @!P0 BRA `(.L_x_137) ;  /* 0xfffffffc00f08947 */ /* 0x004fea000383ffff */
[----:B------:R-:W-:Y:S05]  /*8390*/  BRA `(.L_x_138) ;  /* 0xffffffa000647947 */ /* 0x000fea000383ffff */
.L_x_38:
[----:B----4-:R-:W-:-:S07]  /*83a0*/  MOV R0, UR5 ;  /* 0x0000000500007c02 */ /* 0x010fce0008000f00 */
.L_x_139:
[----:B-1----:R1:W2:Y:S02]  /*83b0*/  SYNCS.PHASECHK.TRANS64.TRYWAIT P0, [R0+URZ], R3 ;  /* 0x00000003000075a7 */ /* 0x0022a400080011ff */
[----:B--2---:R-:W-:Y:S05]  /*83c0*/  @!P0 NANOSLEEP.SYNCS 0x989680 ;  /* 0x009896800000895d */ /* 0x004fea0003900000 */
[----:B------:R-:W2:Y:S02]  /*83d0*/  @!P0 SYNCS.PHASECHK.TRANS64 P0, [R0+URZ], R3 ;  /* 0x00000003000085a7 */ /* 0x000ea400080010ff */
[----:B--2---:R-:W-:Y:S05]  /*83e0*/  @!P0 BRA `(.L_x_139) ;  /* 0xfffffffc00f08947 */ /* 0x004fea000383ffff */
[----:B------:R-:W-:Y:S05]  /*83f0*/  BRA `(.L_x_140) ;  /* 0xffffffa000707947 */ /* 0x000fea000383ffff */
.L_x_41:
[----:B-1----:R1:W2:Y:S02]  /*8400*/  SYNCS.PHASECHK.TRANS64.TRYWAIT P0, [R0+URZ+0xf0], R5 ;  /* 0x0000f005000075a7 */ /* 0x0022a400080011ff */
[----:B--2---:R-:W-:Y:S05]  /*8410*/  @!P0 NANOSLEEP.SYNCS 0x989680 ;  /* 0x009896800000895d */ /* 0x004fea0003900000 */
[----:B------:R-:W2:Y:S02]  /*8420*/  @!P0 SYNCS.PHASECHK.TRANS64 P0, [R0+URZ+0xf0], R5 ;  /* 0x0000f005000085a7 */ /* 0x000ea400080010ff */
[----:B--2---:R-:W-:Y:S05]  /*8430*/  @!P0 BRA `(.L_x_41) ;  /* 0xfffffffc00f08947 */ /* 0x004fea000383ffff */
[----:B------:R-:W-:Y:S05]  /*8440*/  BRA `(.L_x_141) ;  /* 0xffffffa000cc7947 */ /* 0x000fea000383ffff */
.L_x_42:
[----:B------:R-:W-:-:S07]  /*8450*/  MOV R0, UR5 ;  /* 0x0000000500007c02 */ /* 0x000fce0008000f00 */
.L_x_142:
[----:B-1----:R1:W2:Y:S02]  /*8460*/  SYNCS.PHASECHK.TRANS64.TRYWAIT P0, [R0+URZ+0xa0], R5 ;  /* 0x0000a005000075a7 */ /* 0x0022a400080011ff */
[----:B--2---:R-:W-:Y:S05]  /*8470*/  @!P0 NANOSLEEP.SYNCS 0x989680 ;  /* 0x009896800000895d */ /* 0x004fea0003900000 */
[----:B------:R-:W2:Y:S02]  /*8480*/  @!P0 SYNCS.PHASECHK.TRANS64 P0, [R0+URZ+0xa0], R5 ;  /* 0x0000a005000085a7 */ /* 0x000ea400080010ff */
[----:B--2---:R-:W-:Y:S05]  /*8490*/  @!P0 BRA `(.L_x_142) ;  /* 0xfffffffc00f08947 */ /* 0x004fea000383ffff */
[----:B------:R-:W-:Y:S05]  /*84a0*/  BRA `(.L_x_143) ;  /* 0xffffffa000dc7947 */ /* 0x000fea000383ffff */
.L_x_43:
[----:B-1----:R1:W2:Y:S02]  /*84b0*/  SYNCS.PHASECHK.TRANS64.TRYWAIT P1, [R0+URZ+0x90], R5 ;  /* 0x00009005000075a7 */ /* 0x0022a400080211ff */
[----:B--2---:R-:W-:Y:S05]  /*84c0*/  @!P1 NANOSLEEP.SYNCS 0x989680 ;  /* 0x009896800000995d */ /* 0x004fea0003900000 */
[----:B------:R-:W2:Y:S02]  /*84d0*/  @!P1 SYNCS.PHASECHK.TRANS64 P1, [R0+URZ+0x90], R5 ;  /* 0x00009005000095a7 */ /* 0x000ea400080210ff */
[----:B--2---:R-:W-:Y:S05]  /*84e0*/  @!P1 BRA `(.L_x_43) ;  /* 0xfffffffc00f09947 */ /* 0x004fea000383ffff */
[----:B------:R-:W-:Y:S05]  /*84f0*/  BRA `(.L_x_144) ;  /* 0xffffffa4000c7947 */ /* 0x000fea000383ffff */
.L_x_46:
[----:B------:R-:W-:-:S07]  /*8500*/  MOV R0, UR5 ;  /* 0x0000000500007c02 */ /* 0x000fce0008000f00 */
.L_x_145:
[----:B-1----:R1:W2:Y:S02]  /*8510*/  SYNCS.PHASECHK.TRANS64.TRYWAIT P0, [R0+URZ+0xa0], R3 ;  /* 0x0000a003000075a7 */ /* 0x0022a400080011ff */
[----:B--2---:R-:W-:Y:S05]  /*8520*/  @!P0 NANOSLEEP.SYNCS 0x989680 ;  /* 0x009896800000895d */ /* 0x004fea0003900000 */
[----:B------:R-:W2:Y:S02]  /*8530*/  @!P0 SYNCS.PHASECHK.TRANS64 P0, [R0+URZ+0xa0], R3 ;  /* 0x0000a003000085a7 */ /* 0x000ea400080010ff */
[----:B--2---:R-:W-:Y:S05]  /*8540*/  @!P0 BRA `(.L_x_145) ;  /* 0xfffffffc00f08947 */ /* 0x004fea000383ffff */
[----:B------:R-:W-:Y:S05]  /*8550*/  BRA `(.L_x_45) ;  /* 0xffffffa400607947 */ /* 0x000fea000383ffff */
.L_x_53:
[----:B-1----:R1:W2:Y:S02]  /*8560*/  SYNCS.PHASECHK.TRANS64.TRYWAIT P1, [R0+URZ+0x90], R5 ;  /* 0x00009005000075a7 */ /* 0x0022a400080211ff */
[----:B--2---:R-:W-:Y:S05]  /*8570*/  @!P1 NANOSLEEP.SYNCS 0x989680 ;  /* 0x009896800000995d */ /* 0x004fea0003900000 */
[----:B------:R-:W2:Y:S02]  /*8580*/  @!P1 SYNCS.PHASECHK.TRANS64 P1, [R0+URZ+0x90], R5 ;  /* 0x00009005000095a7 */ /* 0x000ea400080210ff */
[----:B--2---:R-:W-:Y:S05]  /*8590*/  @!P1 BRA `(.L_x_53) ;  /* 0xfffffffc00f09947 */ /* 0x004fea000383ffff */
[----:B------:R-:W-:Y:S05]  /*85a0*/  BRA `(.L_x_146) ;  /* 0xffffffa800f07947 */ /* 0x000fea000383ffff */
.L_x_54:
[----:B------:R-:W-:-:S07]  /*85b0*/  MOV R3, UR6 ;  /* 0x0000000600037c02 */ /* 0x000fce0008000f00 */
.L_x_147:
[----:B-1----:R1:W2:Y:S02]  /*85c0*/  SYNCS.PHASECHK.TRANS64.TRYWAIT P0, [R3+URZ+0xd0], R0 ;  /* 0x0000d000030075a7 */ /* 0x0022a400080011ff */
[----:B--2---:R-:W-:Y:S05]  /*85d0*/  @!P0 NANOSLEEP.SYNCS 0x989680 ;  /* 0x009896800000895d */ /* 0x004fea0003900000 */
[----:B------:R-:W2:Y:S02]  /*85e0*/  @!P0 SYNCS.PHASECHK.TRANS64 P0, [R3+URZ+0xd0], R0 ;  /* 0x0000d000030085a7 */ /* 0x000ea400080010ff */
[----:B--2---:R-:W-:Y:S05]  /*85f0*/  @!P0 BRA `(.L_x_147) ;  /* 0xfffffffc00f08947 */ /* 0x004fea000383ffff */
[----:B------:R-:W-:Y:S05]  /*8600*/  BRA `(.L_x_148) ;  /* 0xffffffac00407947 */ /* 0x000fea000383ffff */
.L_x_57:
[----:B------:R-:W-:Y:S07]  /*8610*/  MOV R0, UR11 ;  /* 0x0000000b00007c02 */ /* 0x000fee0008000f00 */
.L_x_149:
[----:B-1----:R1:W2:Y:S02]  /*8620*/  SYNCS.PHASECHK.TRANS64.TRYWAIT P0, [R0+URZ], R3 ;  /* 0x00000003000075a7 */ /* 0x0022a400080011ff */
[----:B--2---:R-:W-:Y:S05]  /*8630*/  @!P0 NANOSLEEP.SYNCS 0x989680 ;  /* 0x009896800000895d */ /* 0x004fea0003900000 */
[----:B------:R-:W2:Y:S02]  /*8640*/  @!P0 SYNCS.PHASECHK.TRANS64 P0, [R0+URZ], R3 ;  /* 0x00000003000085a7 */ /* 0x000ea400080010ff */
[----:B--2---:R-:W-:Y:S05]  /*8650*/  @!P0 BRA `(.L_x_149) ;  /* 0xfffffffc00f08947 */ /* 0x004fea000383ffff */
[----:B------:R-:W-:Y:S05]  /*8660*/  BRA `(.L_x_56) ;  /* 0xffffffac005c7947 */ /* 0x000fea000383ffff */
.L_x_60:
[----:B------:R-:W-:-:S07]  /*8670*/  MOV R0, UR6 ;  /* 0x0000000600007c02 */ /* 0x000fce0008000f00 */
.L_x_150:
[----:B--2---:R2:W4:Y:S02]  /*8680*/  SYNCS.PHASECHK.TRANS64.TRYWAIT P0, [R0+URZ], R3 ;  /* 0x00000003000075a7 */ /* 0x00452400080011ff */
[----:B----4-:R-:W-:Y:S05]  /*8690*/  @!P0 NANOSLEEP.SYNCS 0x989680 ;  /* 0x009896800000895d */ /* 0x010fea0003900000 */
[----:B------:R-:W4:Y:S02]  /*86a0*/  @!P0 SYNCS.PHASECHK.TRANS64 P0, [R0+URZ], R3 ;  /* 0x00000003000085a7 */ /* 0x000f2400080010ff */
[----:B----4-:R-:W-:Y:S05]  /*86b0*/  @!P0 BRA `(.L_x_150) ;  /* 0xfffffffc00f08947 */ /* 0x010fea000383ffff */
[----:B------:R-:W-:Y:S05]  /*86c0*/  BRA `(.L_x_151) ;  /* 0xffffffb000887947 */ /* 0x000fea000383ffff */
.L_x_61:
[----:B------:R-:W-:-:S07]  /*86d0*/  MOV R0, UR6 ;  /* 0x0000000600007c02 */ /* 0x000fce0008000f00 */
.L_x_152:
[----:B-1----:R1:W2:Y:S02]  /*86e0*/  SYNCS.PHASECHK.TRANS64.TRYWAIT P0, [R0+URZ], R3 ;  /* 0x00000003000075a7 */ /* 0x0022a400080011ff */
[----:B--2---:R-:W-:Y:S05]  /*86f0*/  @!P0 NANOSLEEP.SYNCS 0x989680 ;  /* 0x009896800000895d */ /* 0x004fea0003900000 */
[----:B------:R-:W2:Y:S02]  /*8700*/  @!P0 SYNCS.PHASECHK.TRANS64 P0, [R0+URZ], R3 ;  /* 0x00000003000085a7 */ /* 0x000ea400080010ff */
[----:B--2---:R-:W-:Y:S05]  /*8710*/  @!P0 BRA `(.L_x_152) ;  /* 0xfffffffc00f08947 */ /* 0x004fea000383ffff */
[----:B------:R-:W-:Y:S05]  /*8720*/  BRA `(.L_x_153) ;  /* 0xffffffb000947947 */ /* 0x000fea000383ffff */
.L_x_62:
[----:B------:R-:W-:-:S07]  /*8730*/  MOV R0, UR6 ;  /* 0x0000000600007c02 */ /* 0x000fce0008000f00 */
.L_x_154:
[----:B-1----:R1:W2:Y:S02]  /*8740*/  SYNCS.PHASECHK.TRANS64.TRYWAIT P0, [R0+URZ], R3 ;  /* 0x00000003000075a7 */ /* 0x0022a400080011ff */
[----:B--2---:R-:W-:Y:S05]  /*8750*/  @!P0 NANOSLEEP.SYNCS 0x989680 ;  /* 0x009896800000895d */ /* 0x004fea0003900000 */
[----:B------:R-:W2:Y:S02]  /*8760*/  @!P0 SYNCS.PHASECHK.TRANS64 P0, [R0+URZ], R3 ;  /* 0x00000003000085a7 */ /* 0x000ea400080010ff */
[----:B--2---:R-:W-:Y:S05]  /*8770*/  @!P0 BRA `(.L_x_154) ;  /* 0xfffffffc00f08947 */ /* 0x004fea000383ffff */
[----:B------:R-:W-:Y:S05]  /*8780*/  BRA `(.L_x_155) ;  /* 0xffffffb000a07947 */ /* 0x000fea000383ffff */
.L_x_63:
[----:B------:R-:W-:-:S07]  /*8790*/  MOV R0, UR7 ;  /* 0x0000000700007c02 */ /* 0x000fce0008000f00 */
.L_x_156:
[----:B-1----:R1:W2:Y:S02]  /*87a0*/  SYNCS.PHASECHK.TRANS64.TRYWAIT P0, [R0+URZ], R3 ;  /* 0x00000003000075a7 */ /* 0x0022a400080011ff */
[----:B--2---:R-:W-:Y:S05]  /*87b0*/  @!P0 NANOSLEEP.SYNCS 0x989680 ;  /* 0x009896800000895d */ /* 0x004fea0003900000 */
[----:B------:R-:W2:Y:S02]  /*87c0*/  @!P0 SYNCS.PHASECHK.TRANS64 P0, [R0+URZ], R3 ;  /* 0x00000003000085a7 */ /* 0x000ea400080010ff */
[----:B--2---:R-:W-:Y:S05]  /*87d0*/  @!P0 BRA `(.L_x_156) ;  /* 0xfffffffc00f08947 */ /* 0x004fea000383ffff */
[----:B------:R-:W-:Y:S05]  /*87e0*/  BRA `(.L_x_157) ;  /* 0xffffffb000ac7947 */ /* 0x000fea000383ffff */
.L_x_68:
[----:B--2---:R2:W3:Y:S02]  /*87f0*/  SYNCS.PHASECHK.TRANS64.TRYWAIT P0, [R0+URZ+0x90], R3 ;  /* 0x00009003000075a7 */ /* 0x0044e400080011ff */
[----:B---3--:R-:W-:Y:S05]  /*8800*/  @!P0 NANOSLEEP.SYNCS 0x989680 ;  /* 0x009896800000895d */ /* 0x008fea0003900000 */
[----:B------:R-:W3:Y:S02]  /*8810*/  @!P0 SYNCS.PHASECHK.TRANS64 P0, [R0+URZ+0x90], R3 ;  /* 0x00009003000085a7 */ /* 0x000ee400080010ff */
[----:B---3--:R-:W-:Y:S05]  /*8820*/  @!P0 BRA `(.L_x_68) ;  /* 0xfffffffc00f08947 */ /* 0x008fea000383ffff */
[----:B------:R-:W-:Y:S05]  /*8830*/  BRA `(.L_x_158) ;  /* 0xffffffb400b87947 */ /* 0x000fea000383ffff */
.L_x_71:
[----:B------:R-:W-:Y:S07]  /*8840*/  MOV R0, UR7 ;  /* 0x0000000700007c02 */ /* 0x000fee0008000f00 */
.L_x_159:
[----:B--2---:R2:W3:Y:S02]  /*8850*/  SYNCS.PHASECHK.TRANS64.TRYWAIT P0, [R0+URZ+0x88], R3 ;  /* 0x00008803000075a7 */ /* 0x0044e400080011ff */
[----:B---3--:R-:W-:Y:S05]  /*8860*/  @!P0 NANOSLEEP.SYNCS 0x989680 ;  /* 0x009896800000895d */ /* 0x008fea0003900000 */
[----:B------:R-:W3:Y:S02]  /*8870*/  @!P0 SYNCS.PHASECHK.TRANS64 P0, [R0+URZ+0x88], R3 ;  /* 0x00008803000085a7 */ /* 0x000ee400080010ff */
[----:B---3--:R-:W-:Y:S05]  /*8880*/  @!P0 BRA `(.L_x_159) ;  /* 0xfffffffc00f08947 */ /* 0x008fea000383ffff */
[----:B------:R-:W-:Y:S05]  /*8890*/  BRA `(.L_x_70) ;  /* 0xffffffb800987947 */ /* 0x000fea000383ffff */
.L_x_74:
[----:B------:R-:W-:Y:S07]  /*88a0*/  MOV R3, UR7 ;  /* 0x0000000700037c02 */ /* 0x000fee0008000f00 */
.L_x_160:
[----:B-1----:R1:W2:Y:S02]  /*88b0*/  SYNCS.PHASECHK.TRANS64.TRYWAIT P0, [R3+URZ+0x60], R12 ;  /* 0x0000600c030075a7 */ /* 0x0022a400080011ff */
[----:B--2---:R-:W-:Y:S05]  /*88c0*/  @!P0 NANOSLEEP.SYNCS 0x989680 ;  /* 0x009896800000895d */ /* 0x004fea0003900000 */
[----:B------:R-:W2:Y:S02]  /*88d0*/  @!P0 SYNCS.PHASECHK.TRANS64 P0, [R3+URZ+0x60], R12 ;  /* 0x0000600c030085a7 */ /* 0x000ea400080010ff */
[----:B--2---:R-:W-:Y:S05]  /*88e0*/  @!P0 BRA `(.L_x_160) ;  /* 0xfffffffc00f08947 */ /* 0x004fea000383ffff */
[----:B------:R-:W-:Y:S05]  /*88f0*/  BRA `(.L_x_161) ;  /* 0xffffffbc00107947 */ /* 0x000fea000383ffff */
.L_x_75:
[----:B-1----:R-:W-:Y:S07]  /*8900*/  MOV R3, UR7 ;  /* 0x0000000700037c02 */ /* 0x002fee0008000f00 */
.L_x_162:
[----:B-1----:R1:W2:Y:S02]  /*8910*/  SYNCS.PHASECHK.TRANS64.TRYWAIT P0, [R3+URZ+0x68], R12 ;  /* 0x0000680c030075a7 */ /* 0x0022a400080011ff */
[----:B--2---:R-:W-:Y:S05]  /*8920*/  @!P0 NANOSLEEP.SYNCS 0x989680 ;  /* 0x009896800000895d */ /* 0x004fea0003900000 */
[----:B------:R-:W2:Y:S02]  /*8930*/  @!P0 SYNCS.PHASECHK.TRANS64 P0, [R3+URZ+0x68], R12 ;  /* 0x0000680c030085a7 */ /* 0x000ea400080010ff */
[----:B--2---:R-:W-:Y:S05]  /*8940*/  @!P0 BRA `(.L_x_162) ;  /* 0xfffffffc00f08947 */ /* 0x004fea000383ffff */
[----:B------:R-:W-:Y:S05]  /*8950*/  BRA `(.L_x_163) ;  /* 0xffffffbc004c7947 */ /* 0x000fea000383ffff */
.L_x_76:
[----:B-1----:R-:W-:Y:S07]  /*8960*/  MOV R3, UR7 ;  /* 0x0000000700037c02 */ /* 0x002fee0008000f00 */
.L_x_164:
[----:B-1----:R1:W2:Y:S02]  /*8970*/  SYNCS.PHASECHK.TRANS64.TRYWAIT P0, [R3+URZ+0x70], R12 ;  /* 0x0000700c030075a7 */ /* 0x0022a400080011ff */
[----:B--2---:R-:W-:Y:S05]  /*8980*/  @!P0 NANOSLEEP.SYNCS 0x989680 ;  /* 0x009896800000895d */ /* 0x004fea0003900000 */
[----:B------:R-:W2:Y:S02]  /*8990*/  @!P0 SYNCS.PHASECHK.TRANS64 P0, [R3+URZ+0x70], R12 ;  /* 0x0000700c030085a7 */ /* 0x000ea400080010ff */
[----:B--2---:R-:W-:Y:S05]  /*89a0*/  @!P0 BRA `(.L_x_164) ;  /* 0xfffffffc00f08947 */ /* 0x004fea000383ffff */
[----:B------:R-:W-:Y:S05]  /*89b0*/  BRA `(.L_x_165) ;  /* 0xffffffbc00947947 */ /* 0x000fea000383ffff */
.L_x_77:
[----:B------:R-:W-:Y:S07]  /*89c0*/  MOV R3, UR7 ;  /* 0x0000000700037c02 */ /* 0x000fee0008000f00 */
.L_x_166:
[----:B-1----:R1:W2:Y:S02]  /*89d0*/  SYNCS.PHASECHK.TRANS64.TRYWAIT P0, [R3+URZ+0x78], R12 ;  /* 0x0000780c030075a7 */ /* 0x0022a400080011ff */
[----:B--2---:R-:W-:Y:S05]  /*89e0*/  @!P0 NANOSLEEP.SYNCS 0x989680 ;  /* 0x009896800000895d */ /* 0x004fea0003900000 */
[----:B------:R-:W2:Y:S02]  /*89f0*/  @!P0 SYNCS.PHASECHK.TRANS64 P0, [R3+URZ+0x78], R12 ;  /* 0x0000780c030085a7 */ /* 0x000ea400080010ff */
[----:B--2---:R-:W-:Y:S05]  /*8a00*/  @!P0 BRA `(.L_x_166) ;  /* 0xfffffffc00f08947 */ /* 0x004fea000383ffff */
[----:B------:R-:W-:Y:S05]  /*8a10*/  BRA `(.L_x_167) ;  /* 0xffffffc0001c7947 */ /* 0x000fea000383ffff */
.L_x_79:
[----:B------:R-:W-:-:S07]  /*8a20*/  MOV R0, UR7 ;  /* 0x0000000700007c02 */ /* 0x000fce0008000f00 */
.L_x_168:
[----:B-1----:R1:W3:Y:S02]  /*8a30*/  SYNCS.PHASECHK.TRANS64.TRYWAIT P0, [R0+URZ+0x60], R3 ;  /* 0x00006003000075a7 */ /* 0x0022e400080011ff */
[----:B---3--:R-:W-:Y:S05]  /*8a40*/  @!P0 NANOSLEEP.SYNCS 0x989680 ;  /* 0x009896800000895d */ /* 0x008fea0003900000 */
[----:B------:R-:W3:Y:S02]  /*8a50*/  @!P0 SYNCS.PHASECHK.TRANS64 P0, [R0+URZ+0x60], R3 ;  /* 0x00006003000085a7 */ /* 0x000ee400080010ff */
[----:B---3--:R-:W-:Y:S05]  /*8a60*/  @!P0 BRA `(.L_x_168) ;  /* 0xfffffffc00f08947 */ /* 0x008fea000383ffff */
[----:B------:R-:W-:Y:S05]  /*8a70*/  BRA `(.L_x_169) ;  /* 0xffffffc0008c7947 */ /* 0x000fea000383ffff */
.L_x_80:
[----:B-1----:R-:W-:-:S07]  /*8a80*/  MOV R0, UR7 ;  /* 0x0000000700007c02 */ /* 0x002fce0008000f00 */
.L_x_170:
[----:B-1----:R1:W3:Y:S02]  /*8a90*/  SYNCS.PHASECHK.TRANS64.TRYWAIT P0, [R0+URZ+0x68], R3 ;  /* 0x00006803000075a7 */ /* 0x0022e400080011ff */
[----:B---3--:R-:W-:Y:S05]  /*8aa0*/  @!P0 NANOSLEEP.SYNCS 0x989680 ;  /* 0x009896800000895d */ /* 0x008fea0003900000 */
[----:B------:R-:W3:Y:S02]  /*8ab0*/  @!P0 SYNCS.PHASECHK.TRANS64 P0, [R0+URZ+0x68], R3 ;  /* 0x00006803000085a7 */ /* 0x000ee400080010ff */
[----:B---3--:R-:W-:Y:S05]  /*8ac0*/  @!P0 BRA `(.L_x_170) ;  /* 0xfffffffc00f08947 */ /* 0x008fea000383ffff */
[----:B------:R-:W-:Y:S05]  /*8ad0*/  BRA `(.L_x_171) ;  /* 0xffffffc0007c7947 */ /* 0x000fea000383ffff */
.L_x_81:
[----:B-1----:R-:W-:-:S07]  /*8ae0*/  MOV R0, UR7 ;  /* 0x0000000700007c02 */ /* 0x002fce0008000f00 */
.L_x_172:
[----:B-1----:R1:W3:Y:S02]  /*8af0*/  SYNCS.PHASECHK.TRANS64.TRYWAIT P0, [R0+URZ+0x70], R3 ;  /* 0x00007003000075a7 */ /* 0x0022e400080011ff */
[----:B---3--:R-:W-:Y:S05]  /*8b00*/  @!P0 NANOSLEEP.SYNCS 0x989680 ;  /* 0x009896800000895d */ /* 0x008fea0003900000 */
[----:B------:R-:W3:Y:S02]  /*8b10*/  @!P0 SYNCS.PHASECHK.TRANS64 P0, [R0+URZ+0x70], R3 ;  /* 0x00007003000085a7 */ /* 0x000ee400080010ff */
[----:B---3--:R-:W-:Y:S05]  /*8b20*/  @!P0 BRA `(.L_x_172) ;  /* 0xfffffffc00f08947 */ /* 0x008fea000383ffff */
[----:B------:R-:W-:Y:S05]  /*8b30*/  BRA `(.L_x_173) ;  /* 0xffffffc0006c7947 */ /* 0x000fea000383ffff */
.L_x_83:
[----:B--2---:R2:W4:Y:S02]  /*8b40*/  SYNCS.PHASECHK.TRANS64.TRYWAIT P0, [R0+URZ+0x90], R3 ;  /* 0x00009003000075a7 */ /* 0x00452400080011ff */
[----:B----4-:R-:W-:Y:S05]  /*8b50*/  @!P0 NANOSLEEP.SYNCS 0x989680 ;  /* 0x009896800000895d */ /* 0x010fea0003900000 */
[----:B------:R-:W4:Y:S02]  /*8b60*/  @!P0 SYNCS.PHASECHK.TRANS64 P0, [R0+URZ+0x90], R3 ;  /* 0x00009003000085a7 */ /* 0x000f2400080010ff */
[----:B----4-:R-:W-:Y:S05]  /*8b70*/  @!P0 BRA `(.L_x_83) ;  /* 0xfffffffc00f08947 */ /* 0x010fea000383ffff */
[----:B------:R-:W-:Y:S05]  /*8b80*/  BRA `(.L_x_174) ;  /* 0xffffffc400407947 */ /* 0x000fea000383ffff */
.L_x_94:
[----:B-1----:R-:W-:Y:S04]  /*8b90*/  MOV R2, UR48 ;  /* 0x0000003000027c02 */ /* 0x002fe80008000f00 */
[----:B------:R1:W3:Y:S03]  /*8ba0*/  SYNCS.PHASECHK.TRANS64.TRYWAIT P1, [R2+URZ+0x40], R3 ;  /* 0x00004003020075a7 */ /* 0x0002e600080211ff */
[----:B---3--:R-:W-:Y:S05]  /*8bb0*/  @!P1 NANOSLEEP.SYNCS 0x989680 ;  /* 0x009896800000995d */ /* 0x008fea0003900000 */
[----:B------:R-:W3:Y:S02]  /*8bc0*/  @!P1 SYNCS.PHASECHK.TRANS64 P1, [R2+URZ+0x40], R3 ;  /* 0x00004003020095a7 */ /* 0x000ee400080210ff */
[----:B---3--:R-:W-:Y:S05]  /*8bd0*/  @!P1 BRA `(.L_x_94) ;  /* 0xfffffffc00ec9947 */ /* 0x008fea000383ffff */
[----:B------:R-:W-:Y:S05]  /*8be0*/  BRA `(.L_x_93) ;  /* 0xffffffd0004c7947 */ /* 0x000fea000383ffff */
.L_x_96:
[----:B-1----:R1:W4:Y:S02]  /*8bf0*/  SYNCS.PHASECHK.TRANS64.TRYWAIT P0, [R79+URZ+0xb0], R0 ;  /* 0x0000b0004f0075a7 */ /* 0x00232400080011ff */
[----:B----4-:R-:W-:Y:S05]  /*8c00*/  @!P0 NANOSLEEP.SYNCS 0x989680 ;  /* 0x009896800000895d */ /* 0x010fea0003900000 */
[----:B------:R-:W4:Y:S02]  /*8c10*/  @!P0 SYNCS.PHASECHK.TRANS64 P0, [R79+URZ+0xb0], R0 ;  /* 0x0000b0004f0085a7 */ /* 0x000f2400080010ff */
[----:B----4-:R-:W-:Y:S05]  /*8c20*/  @!P0 BRA `(.L_x_96) ;  /* 0xfffffffc00f08947 */ /* 0x010fea000383ffff */
[----:B------:R-:W-:Y:S05]  /*8c30*/  BRA `(.L_x_95) ;  /* 0xffffffd000707947 */ /* 0x000fea000383ffff */
.L_x_105:
[----:B--2---:R2:W4:Y:S02]  /*8c40*/  SYNCS.PHASECHK.TRANS64.TRYWAIT P0, [R3+URZ+0x40], R0 ;  /* 0x00004000030075a7 */ /* 0x00452400080011ff */
[----:B----4-:R-:W-:Y:S05]  /*8c50*/  @!P0 NANOSLEEP.SYNCS 0x989680 ;  /* 0x009896800000895d */ /* 0x010fea0003900000 */
[----:B------:R-:W4:Y:S02]  /*8c60*/  @!P0 SYNCS.PHASECHK.TRANS64 P0, [R3+URZ+0x40], R0 ;  /* 0x00004000030085a7 */ /* 0x000f2400080010ff */
[----:B----4-:R-:W-:Y:S05]  /*8c70*/  @!P0 BRA `(.L_x_105) ;  /* 0xfffffffc00f08947 */ /* 0x010fea000383ffff */
[----:B------:R-:W-:Y:S05]  /*8c80*/  BRA `(.L_x_104) ;  /* 0xffffffd8005c7947 */ /* 0x000fea000383ffff */
.L_x_113:
[----:B--2---:R2:W4:Y:S02]  /*8c90*/  SYNCS.PHASECHK.TRANS64.TRYWAIT P0, [R83+URZ+0x40], R4 ;  /* 0x00004004530075a7 */ /* 0x00452400080011ff */
[----:B----4-:R-:W-:Y:S05]  /*8ca0*/  @!P0 NANOSLEEP.SYNCS 0x989680 ;  /* 0x009896800000895d */ /* 0x010fea0003900000 */
[----:B------:R-:W4:Y:S02]  /*8cb0*/  @!P0 SYNCS.PHASECHK.TRANS64 P0, [R83+URZ+0x40], R4 ;  /* 0x00004004530085a7 */ /* 0x000f2400080010ff */
[----:B----4-:R-:W-:Y:S05]  /*8cc0*/  @!P0 BRA `(.L_x_113) ;  /* 0xfffffffc00f08947 */ /* 0x010fea000383ffff */
[----:B------:R-:W-:Y:S05]  /*8cd0*/  BRA `(.L_x_112) ;  /* 0xffffffe000687947 */ /* 0x000fea000383ffff */
.L_x_121:
[----:B--2---:R2:W4:Y:S02]  /*8ce0*/  SYNCS.PHASECHK.TRANS64.TRYWAIT P0, [R88+URZ+0x40], R3 ;  /* 0x00004003580075a7 */ /* 0x00452400080011ff */
[----:B----4-:R-:W-:Y:S05]  /*8cf0*/  @!P0 NANOSLEEP.SYNCS 0x989680 ;  /* 0x009896800000895d */ /* 0x010fea0003900000 */
[----:B------:R-:W4:Y:S02]  /*8d00*/  @!P0 SYNCS.PHASECHK.TRANS64 P0, [R88+URZ+0x40], R3 ;  /* 0x00004003580085a7 */ /* 0x000f2400080010ff */
[----:B----4-:R-:W-:Y:S05]  /*8d10*/  @!P0 BRA `(.L_x_121) ;  /* 0xfffffffc00f08947 */ /* 0x010fea000383ffff */
[----:B------:R-:W-:Y:S05]  /*8d20*/  BRA `(.L_x_120) ;  /* 0xffffffe800747947 */ /* 0x000fea000383ffff */
        .weak           $__internal_0_$__cuda_sm10x_tcgen05_guardrail_trap_col_being_dealloced_not_returned_by_alloc
        .type           $__internal_0_$__cuda_sm10x_tcgen05_guardrail_trap_col_being_dealloced_not_returned_by_alloc,@function
        .size           $__internal_0_$__cuda_sm10x_tcgen05_guardrail_trap_col_being_dealloced_not_returned_by_alloc,($__internal_1_$__cuda_sm10x_tcgen05_guardrail_trap_phase_invalid_during_alloc - $__internal_0_$__cuda_sm10x_tcgen05_guardrail_trap_col_being_dealloced_not_returned_by_alloc)
$__internal_0_$__cuda_sm10x_tcgen05_guardrail_trap_col_being_dealloced_not_returned_by_alloc:
[----:B------:R-:W-:Y:S05]  /*8d30*/  BPT.TRAP 0x1 ;  /* 0x000000040000795c */ /* 0x000fea0000300000 */
[----:B------:R-:W-:-:S04]  /*8d40*/  HFMA2 R3, -RZ, RZ, 0, 0 ;  /* 0x00000000ff037431 */ /* 0x000fc800000001ff */
[----:B------:R-:W-:Y:S05]  /*8d50*/  RET.REL.NODEC R2 `(_ZN7cutlass13device_kernelINS_4gemm6kernel13GemmUniversalIN4cute5tupleIJiiiiEEENS1_10collective13CollectiveMmaINS1_35MainloopSm100TmaUmmaWarpSpecializedILi4ELi2ELi4ENS5_IJNS4_1CILi1EEESB_SB_EEEEENS5_IJNSA_ILi64EEENSA_ILi128EEESF_EEENS_6half_tENS5_IJlSB_lEEESH_SI_NS4_8TiledMMAINS4_8MMA_AtomIJNS4_20SM100_MMA_F16BF16_SSISH_SH_fLi64ELi128ELNS4_4UMMA5MajorE0ELSN_0ELNSM_7ScaleInE0ELSO_0EEEEEENS4_6LayoutISC_NS5_IJNSA_ILi0EEESS_SS_EEEEENS5_IJNS4_10UnderscoreESV_SV_EEEEENS4_13SM90_TMA_LOADENS4_14ComposedLayoutINS4_7SwizzleILi3ELi4ELi3EEENS4_18smem_ptr_flag_bitsILi16EEENSR_INS5_IJNSA_ILi8EEESE_EEENS5_IJSE_SB_EEEEEEEvNS4_8identityESY_S18_vS19_EENS_8epilogue10collective18CollectiveEpilogueINS1B_23Sm100TmaWarpSpecializedILi4ELi2ELi16ELb1ELb0EEEJSG_NS5_IJNSR_ISE_SB_EENSR_INSA_ILi32EEESB_EEEEESH_SI_SH_SI_NS1B_6fusion15FusionCallbacksIS1F_NS1K_17LinearCombinationISH_fSH_fLNS_15FloatRoundStyleE2EEESG_S1J_JEEENS4_5SM1004TMEM4LOAD26SM100_TMEM_LOAD_16dp256b4xESY_NSZ_INS10_ILi2ELi4ELi3EEES13_NSR_INS5_IJS14_S1H_EEENS5_IJS1H_SB_EEEEEEENS4_17SM75_U32x4_LDSM_NENS4_14SM90_TMA_STOREES1Y_NS4_17SM90_U32x4_STSM_NENS4_39AutoVectorizingCopyWithAssumedAlignmentILi128EEEEEEvvEEEEvNT_6ParamsE) ;  /* 0xffffff7002a87950 */ /* 0x000fea0003c3ffff */
        .weak           $__internal_1_$__cuda_sm10x_tcgen05_guardrail_trap_phase_invalid_during_alloc
        .type           $__internal_1_$__cuda_sm10x_tcgen05_guardrail_trap_phase_invalid_during_alloc,@function
        .size           $__internal_1_$__cuda_sm10x_tcgen05_guardrail_trap_phase_invalid_during_alloc,($__internal_2_$__cuda_sm10x_tcgen05_guardrail_trap_unallocated_columns_being_dealloced - $__internal_1_$__cuda_sm10x_tcgen05_guardrail_trap_phase_invalid_during_alloc)
$__internal_1_$__cuda_sm10x_tcgen05_guardrail_trap_phase_invalid_during_alloc:
[----:B------:R-:W-:Y:S05]  /*8d60*/  BPT.TRAP 0x1 ;  /* 0x000000040000795c */ /* 0x000fea0000300000 */
[----:B------:R-:W-:-:S04]  /*8d70*/  MOV R3, 0x0 ;  /* 0x0000000000037802 */ /* 0x000fc80000000f00 */
[----:B------:R-:W-:Y:S05]  /*8d80*/  RET.REL.NODEC R2 `(_ZN7cutlass13device_kernelINS_4gemm6kernel13GemmUniversalIN4cute5tupleIJiiiiEEENS1_10collective13CollectiveMmaINS1_35MainloopSm100TmaUmmaWarpSpecializedILi4ELi2ELi4ENS5_IJNS4_1CILi1EEESB_SB_EEEEENS5_IJNSA_ILi64EEENSA_ILi128EEESF_EEENS_6half_tENS5_IJlSB_lEEESH_SI_NS4_8TiledMMAINS4_8MMA_AtomIJNS4_20SM100_MMA_F16BF16_SSISH_SH_fLi64ELi128ELNS4_4UMMA5MajorE0ELSN_0ELNSM_7ScaleInE0ELSO_0EEEEEENS4_6LayoutISC_NS5_IJNSA_ILi0EEESS_SS_EEEEENS5_IJNS4_10UnderscoreESV_SV_EEEEENS4_13SM90_TMA_LOADENS4_14ComposedLayoutINS4_7SwizzleILi3ELi4ELi3EEENS4_18smem_ptr_flag_bitsILi16EEENSR_INS5_IJNSA_ILi8EEESE_EEENS5_IJSE_SB_EEEEEEEvNS4_8identityESY_S18_vS19_EENS_8epilogue10collective18CollectiveEpilogueINS1B_23Sm100TmaWarpSpecializedILi4ELi2ELi16ELb1ELb0EEEJSG_NS5_IJNSR_ISE_SB_EENSR_INSA_ILi32EEESB_EEEEESH_SI_SH_SI_NS1B_6fusion15FusionCallbacksIS1F_NS1K_17LinearCombinationISH_fSH_fLNS_15FloatRoundStyleE2EEESG_S1J_JEEENS4_5SM1004TMEM4LOAD26SM100_TMEM_LOAD_16dp256b4xESY_NSZ_INS10_ILi2ELi4ELi3EEES13_NSR_INS5_IJS14_S1H_EEENS5_IJS1H_SB_EEEEEEENS4_17SM75_U32x4_LDSM_NENS4_14SM90_TMA_STOREES1Y_NS4_17SM90_U32x4_STSM_NENS4_39AutoVectorizingCopyWithAssumedAlignmentILi128EEEEEEvvEEEEvNT_6ParamsE) ;  /* 0xffffff70029c7950 */ /* 0x000fea0003c3ffff */
        .weak           $__internal_2_$__cuda_sm10x_tcgen05_guardrail_trap_unallocated_columns_being_dealloced
        .type           $__internal_2_$__cuda_sm10x_tcgen05_guardrail_trap_unallocated_columns_being_dealloced,@function
        .size           $__internal_2_$__cuda_sm10x_tcgen05_guardrail_trap_unallocated_columns_being_dealloced,(.L_x_176 - $__internal_2_$__cuda_sm10x_tcgen05_guardrail_trap_unallocated_columns_being_dealloced)
$__internal_2_$__cuda_sm10x_tcgen05_guardrail_trap_unallocated_columns_being_dealloced:
[----:B------:R-:W-:Y:S05]  /*8d90*/  BPT.TRAP 0x1 ;  /* 0x000000040000795c */ /* 0x000fea0000300000 */
[----:B------:R-:W-:-:S04]  /*8da0*/  HFMA2 R3, -RZ, RZ, 0, 0 ;  /* 0x00000000ff037431 */ /* 0x000fc800000001ff */
[----:B------:R-:W-:Y:S05]  /*8db0*/  RET.REL.NODEC R2 `(_ZN7cutlass13device_kernelINS_4gemm6kernel13GemmUniversalIN4cute5tupleIJiiiiEEENS1_10collective13CollectiveMmaINS1_35MainloopSm100TmaUmmaWarpSpecializedILi4ELi2ELi4ENS5_IJNS4_1CILi1EEESB_SB_EEEEENS5_IJNSA_ILi64EEENSA_ILi128EEESF_EEENS_6half_tENS5_IJlSB_lEEESH_SI_NS4_8TiledMMAINS4_8MMA_AtomIJNS4_20SM100_MMA_F16BF16_SSISH_SH_fLi64ELi128ELNS4_4UMMA5MajorE0ELSN_0ELNSM_7ScaleInE0ELSO_0EEEEEENS4_6LayoutISC_NS5_IJNSA_ILi0EEESS_SS_EEEEENS5_IJNS4_10UnderscoreESV_SV_EEEEENS4_13SM90_TMA_LOADENS4_14ComposedLayoutINS4_7SwizzleILi3ELi4ELi3EEENS4_18smem_ptr_flag_bitsILi16EEENSR_INS5_IJNSA_ILi8EEESE_EEENS5_IJSE_SB_EEEEEEEvNS4_8identityESY_S18_vS19_EENS_8epilogue10collective18CollectiveEpilogueINS1B_23Sm100TmaWarpSpecializedILi4ELi2ELi16ELb1ELb0EEEJSG_NS5_IJNSR_ISE_SB_EENSR_INSA_ILi32EEESB_EEEEESH_SI_SH_SI_NS1B_6fusion15FusionCallbacksIS1F_NS1K_17LinearCombinationISH_fSH_fLNS_15FloatRoundStyleE2EEESG_S1J_JEEENS4_5SM1004TMEM4LOAD26SM100_TMEM_LOAD_16dp256b4xESY_NSZ_INS10_ILi2ELi4ELi3EEES13_NSR_INS5_IJS14_S1H_EEENS5_IJS1H_SB_EEEEEEENS4_17SM75_U32x4_LDSM_NENS4_14SM90_TMA_STOREES1Y_NS4_17SM90_U32x4_STSM_NENS4_39AutoVectorizingCopyWithAssumedAlignmentILi128EEEEEEvvEEEEvNT_6ParamsE) ;  /* 0xffffff7002907950 */ /* 0x000fea0003c3ffff */
.L_x_175:
[----:B------:R-:W-:-:S00]  /*8dc0*/  BRA `(.L_x_175) ;  /* 0xfffffffc00fc7947 */ /* 0x000fc0000383ffff */
[----:B------:R-:W-:-:S00]  /*8dd0*/  NOP ;  /* 0x0000000000007918 */ /* 0x000fc00000000000 */
        /* <DEDUP_REMOVED lines=10> */
.L_x_176:


//--------------------- .nv.global.init           --------------------------
	.section	.nv.global.init,"aw",@progbits
.nv.global.init:
	.type		$str$27,@object
	.size		$str$27,($str$28 - $str$27)
$str$27:
        /*0000*/ 	.byte	0x28, 0x61, 0x64, 0x64, 0x72, 0x65, 0x73, 0x73, 0x20, 0x26, 0x20, 0x6d, 0x61, 0x73, 0x6b, 0x29
        /*0010*/ 	.byte	0x20, 0x3d, 0x3d, 0x20, 0x30, 0x00
	.type		$str$28,@object
	.size		$str$28,($str$26 - $str$28)
$str$28:
        /*0016*/ 	.byte	0x2f, 0x74, 0x6d, 0x70, 0x2f, 0x63, 0x75, 0x74, 0x6c, 0x61, 0x73, 0x73, 0x5f, 0x73, 0x77, 0x65
        /*0026*/ 	.byte	0x65, 0x70, 0x5f, 0x73, 0x72, 0x63, 0x2f, 0x69, 0x6e, 0x63, 0x6c, 0x75, 0x64, 0x65, 0x2f, 0x63
        /*0036*/ 	.byte	0x75, 0x74, 0x65, 0x2f, 0x70, 0x6f, 0x69, 0x6e, 0x74, 0x65, 0x72, 0x5f, 0x66, 0x6c, 0x61, 0x67
        /*0046*/ 	.byte	0x67, 0x65, 0x64, 0x2e, 0x68, 0x70, 0x70, 0x00
	.type		$str$26,@object
	.size		$str$26,($str$25 - $str$26)
$str$26:
        /*004e*/ 	.byte	0x2f, 0x74, 0x6d, 0x70, 0x2f, 0x63, 0x75, 0x74, 0x6c, 0x61, 0x73, 0x73, 0x5f, 0x73, 0x77, 0x65
        /*005e*/ 	.byte	0x65, 0x70, 0x5f, 0x73, 0x72, 0x63, 0x2f, 0x69, 0x6e, 0x63, 0x6c, 0x75, 0x64, 0x65, 0x2f, 0x63
        /*006e*/ 	.byte	0x75, 0x74, 0x65, 0x2f, 0x61, 0x74, 0x6f, 0x6d, 0x2f, 0x63, 0x6f, 0x70, 0x79, 0x5f, 0x74, 0x72
        /*007e*/ 	.byte	0x61, 0x69, 0x74, 0x73, 0x5f, 0x73, 0x6d, 0x31, 0x30, 0x30, 0x2e, 0x68, 0x70, 0x70, 0x00
	.type		$str$25,@object
	.size		$str$25,(__unnamed_1 - $str$25)
$str$25:
        /*008d*/ 	.byte	0x28, 0x28, 0x75, 0x69, 0x6e, 0x74, 0x33, 0x32, 0x5f, 0x74, 0x28, 0x74, 0x68, 0x72, 0x65, 0x61
        /*009d*/ 	.byte	0x64, 0x49, 0x64, 0x78, 0x2e, 0x78, 0x29, 0x20, 0x2f, 0x20, 0x33, 0x32, 0x29, 0x20, 0x25, 0x20
        /*00ad*/ 	.byte	0x34, 0x29, 0x20, 0x3d, 0x3d, 0x20, 0x28, 0x28, 0x28, 0x74, 0x6d, 0x65, 0x6d, 0x5f, 0x61, 0x64
        /*00bd*/ 	.byte	0x64, 0x72, 0x20, 0x3e, 0x3e, 0x20, 0x31, 0x36, 0x29, 0x20, 0x2f, 0x20, 0x33, 0x32, 0x29, 0x20
        /*00cd*/ 	.byte	0x25, 0x20, 0x34, 0x29, 0x00
	.type		__unnamed_1,@object
	.size		__unnamed_1,(__unnamed_2 - __unnamed_1)
__unnamed_1:
        /*00d2*/ 	.byte	0x61, 0x75, 0x74, 0x6f, 0x20, 0x63, 0x75, 0x74, 0x65, 0x3a, 0x3a, 0x61, 0x73, 0x5f, 0x70, 0x6f
        /* <DEDUP_REMOVED lines=24> */
        /*0262*/ 	.byte	0x3e, 0x3e, 0x3e, 0x5d, 0x00
	.type		__unnamed_2,@object
	.size		__unnamed_2,(.L_2 - __unnamed_2)
__unnamed_2:
        /* <DEDUP_REMOVED lines=46> */
.L_2:


//--------------------- .nv.shared._ZN7cutlass13device_kernelINS_4gemm6kernel13GemmUniversalIN4cute5tupleIJiiiiEEENS1_10collective13CollectiveMmaINS1_35MainloopSm100TmaUmmaWarpSpecializedILi4ELi2ELi4ENS5_IJNS4_1CILi1EEESB_SB_EEEEENS5_IJNSA_ILi64EEENSA_ILi128EEESF_EEENS_6half_tENS5_IJlSB_lEEESH_SI_NS4_8TiledMMAINS4_8MMA_AtomIJNS4_20SM100_MMA_F16BF16_SSISH_SH_fLi64ELi128ELNS4_4UMMA5MajorE0ELSN_0ELNSM_7ScaleInE0ELSO_0EEEEEENS4_6LayoutISC_NS5_IJNSA_ILi0EEESS_SS_EEEEENS5_IJNS4_10UnderscoreESV_SV_EEEEENS4_13SM90_TMA_LOADENS4_14ComposedLayoutINS4_7SwizzleILi3ELi4ELi3EEENS4_18smem_ptr_flag_bitsILi16EEENSR_INS5_IJNSA_ILi8EEESE_EEENS5_IJSE_SB_EEEEEEEvNS4_8identityESY_S18_vS19_EENS_8epilogue10collective18CollectiveEpilogueINS1B_23Sm100TmaWarpSpecializedILi4ELi2ELi16ELb1ELb0EEEJSG_NS5_IJNSR_ISE_SB_EENSR_INSA_ILi32EEESB_EEEEESH_SI_SH_SI_NS1B_6fusion15FusionCallbacksIS1F_NS1K_17LinearCombinationISH_fSH_fLNS_15FloatRoundStyleE2EEESG_S1J_JEEENS4_5SM1004TMEM4LOAD26SM100_TMEM_LOAD_16dp256b4xESY_NSZ_INS10_ILi2ELi4ELi3EEES13_NSR_INS5_IJS14_S1H_EEENS5_IJS1H_SB_EEEEEEENS4_17SM75_U32x4_LDSM_NENS4_14SM90_TMA_STOREES1Y_NS4_17SM90_U32x4_STSM_NENS4_39AutoVectorizingCopyWithAssumedAlignmentILi128EEEEEEvvEEEEvNT_6ParamsE --------------------------
	.section	.nv.shared._ZN7cutlass13device_kernelINS_4gemm6kernel13GemmUniversalIN4cute5tupleIJiiiiEEENS1_10collective13CollectiveMmaINS1_35MainloopSm100TmaUmmaWarpSpecializedILi4ELi2ELi4ENS5_IJNS4_1CILi1EEESB_SB_EEEEENS5_IJNSA_ILi64EEENSA_ILi128EEESF_EEENS_6half_tENS5_IJlSB_lEEESH_SI_NS4_8TiledMMAINS4_8MMA_AtomIJNS4_20SM100_MMA_F16BF16_SSISH_SH_fLi64ELi128ELNS4_4UMMA5MajorE0ELSN_0ELNSM_7ScaleInE0ELSO_0EEEEEENS4_6LayoutISC_NS5_IJNSA_ILi0EEESS_SS_EEEEENS5_IJNS4_10UnderscoreESV_SV_EEEEENS4_13SM90_TMA_LOADENS4_14ComposedLayoutINS4_7SwizzleILi3ELi4ELi3EEENS4_18smem_ptr_flag_bitsILi16EEENSR_INS5_IJNSA_ILi8EEESE_EEENS5_IJSE_SB_EEEEEEEvNS4_8identityESY_S18_vS19_EENS_8epilogue10collective18CollectiveEpilogueINS1B_23Sm100TmaWarpSpecializedILi4ELi2ELi16ELb1ELb0EEEJSG_NS5_IJNSR_ISE_SB_EENSR_INSA_ILi32EEESB_EEEEESH_SI_SH_SI_NS1B_6fusion15FusionCallbacksIS1F_NS1K_17LinearCombinationISH_fSH_fLNS_15FloatRoundStyleE2EEESG_S1J_JEEENS4_5SM1004TMEM4LOAD26SM100_TMEM_LOAD_16dp256b4xESY_NSZ_INS10_ILi2ELi4ELi3EEES13_NSR_INS5_IJS14_S1H_EEENS5_IJS1H_SB_EEEEEEENS4_17SM75_U32x4_LDSM_NENS4_14SM90_TMA_STOREES1Y_NS4_17SM90_U32x4_STSM_NENS4_39AutoVectorizingCopyWithAssumedAlignmentILi128EEEEEEvvEEEEvNT_6ParamsE,"aw",@nobits
	.sectionflags	@""
	.align	16
	.zero		1024


//--------------------- .nv.shared.reserved.0     --------------------------
	.section	.nv.shared.reserved.0,"aw",@nobits
	.weak		__nv_reservedSMEM_offset_0_alias
	.size		__nv_reservedSMEM_offset_0_alias, 0, 64
	.other		__nv_reservedSMEM_offset_0_alias,@"STO_CUDA_RESERVED_SHARED STV_DEFAULT"
__nv_reservedSMEM_offset_0_alias:
	.zero		0
.nv.shared.reserved.0:
	.zero		64
	.weak		__nv_reservedSMEM_tcgen05_partition
	.type		__nv_reservedSMEM_tcgen05_partition,@object
	.size		__nv_reservedSMEM_tcgen05_partition,(.L_0 - __nv_reservedSMEM_tcgen05_partition)
__nv_reservedSMEM_tcgen05_partition:
	.zero		32
.L_0:


//--------------------- .nv.global                --------------------------
	.section	.nv.global,"aw",@nobits
.nv.global:
	.type		_ZN39_INTERNAL_883f8010_4_k_cu_35d634a6_64304cute1_E,@object
	.size		_ZN39_INTERNAL_883f8010_4_k_cu_35d634a6_64304cute1_E,(_ZN39_INTERNAL_883f8010_4_k_cu_35d634a6_64304cuda3std3__45__cpo6cbeginE - _ZN39_INTERNAL_883f8010_4_k_cu_35d634a6_64304cute1_E)
_ZN39_INTERNAL_883f8010_4_k_cu_35d634a6_64304cute1_E:
	.zero		1
	.type		_ZN39_INTERNAL_883f8010_4_k_cu_35d634a6_64304cuda3std3__45__cpo6cbeginE,@object
	.size		_ZN39_INTERNAL_883f8010_4_k_cu_35d634a6_64304cuda3std3__45__cpo6cbeginE,(_ZN39_INTERNAL_883f8010_4_k_cu_35d634a6_64304cuda3std3__48in_placeE - _ZN39_INTERNAL_883f8010_4_k_cu_35d634a6_64304cuda3std3__45__cpo6cbeginE)
_ZN39_INTERNAL_883f8010_4_k_cu_35d634a6_64304cuda3std3__45__cpo6cbeginE:
	.zero		1
	.type		_ZN39_INTERNAL_883f8010_4_k_cu_35d634a6_64304cuda3std3__48in_placeE,@object
	.size		_ZN39_INTERNAL_883f8010_4_k_cu_35d634a6_64304cuda3std3__48in_placeE,(_ZN39_INTERNAL_883f8010_4_k_cu_35d634a6_64304cuda3std6ranges3__45__cpo9iter_moveE - _ZN39_INTERNAL_883f8010_4_k_cu_35d634a6_64304cuda3std3__48in_placeE)
_ZN39_INTERNAL_883f8010_4_k_cu_35d634a6_64304cuda3std3__48in_placeE:
	.zero		1
	.type		_ZN39_INTERNAL_883f8010_4_k_cu_35d634a6_64304cuda3std6ranges3__45__cpo9iter_moveE,@object
	.size		_ZN39_INTERNAL_883f8010_4_k_cu_35d634a6_64304cuda3std6ranges3__45__cpo9iter_moveE,(_ZN39_INTERNAL_883f8010_4_k_cu_35d634a6_64304cuda3std3__45__cpo5beginE - _ZN39_INTERNAL_883f8010_4_k_cu_35d634a6_64304cuda3std6ranges3__45__cpo9iter_moveE)
_ZN39_INTERNAL_883f8010_4_k_cu_35d634a6_64304cuda3std6ranges3__45__cpo9iter_moveE:
	.zero		1
	.type		_ZN39_INTERNAL_883f8010_4_k_cu_35d634a6_64304cuda3std3__45__cpo5beginE,@object
	.size		_ZN39_INTERNAL_883f8010_4_k_cu_35d634a6_64304cuda3std3__45__cpo5beginE,(_ZN39_INTERNAL_883f8010_4_k_cu_35d634a6_64304cuda3std3__441_GLOBAL__N__883f8010_4_k_cu_35d634a6_64306ignoreE - _ZN39_INTERNAL_883f8010_4_k_cu_35d634a6_64304cuda3std3__45__cpo5beginE)
_ZN39_INTERNAL_883f8010_4_k_cu_35d634a6_64304cuda3std3__45__cpo5beginE:
	.zero		1
	.type		_ZN39_INTERNAL_883f8010_4_k_cu_35d634a6_64304cuda3std3__441_GLOBAL__N__883f8010_4_k_cu_35d634a6_64306ignoreE,@object
	.size		_ZN39_INTERNAL_883f8010_4_k_cu_35d634a6_64304cuda3std3__441_GLOBAL__N__883f8010_4_k_cu_35d634a6_64306ignoreE,(_ZN39_INTERNAL_883f8010_4_k_cu_35d634a6_64304cute7productE - _ZN39_INTERNAL_883f8010_4_k_cu_35d634a6_64304cuda3std3__441_GLOBAL__N__883f8010_4_k_cu_35d634a6_64306ignoreE)
_ZN39_INTERNAL_883f8010_4_k_cu_35d634a6_64304cuda3std3__441_GLOBAL__N__883f8010_4_k_cu_35d634a6_64306ignoreE:
	.zero		1
	.type		_ZN39_INTERNAL_883f8010_4_k_cu_35d634a6_64304cute7productE,@object
	.size		_ZN39_INTERNAL_883f8010_4_k_cu_35d634a6_64304cute7productE,(_ZN39_INTERNAL_883f8010_4_k_cu_35d634a6_64304cuda3std3__45__cpo3endE - _ZN39_INTERNAL_883f8010_4_k_cu_35d634a6_64304cute7productE)
_ZN39_INTERNAL_883f8010_4_k_cu_35d634a6_64304cute7productE:
	.zero		1
	.type		_ZN39_INTERNAL_883f8010_4_k_cu_35d634a6_64304cuda3std3__45__cpo3endE,@object
	.size		_ZN39_INTERNAL_883f8010_4_k_cu_35d634a6_64304cuda3std3__45__cpo3endE,(_ZN39_INTERNAL_883f8010_4_k_cu_35d634a6_64304cuda3std3__419piecewise_constructE - _ZN39_INTERNAL_883f8010_4_k_cu_35d634a6_64304cuda3std3__45__cpo3endE)
_ZN39_INTERNAL_883f8010_4_k_cu_35d634a6_64304cuda3std3__45__cpo3endE:
	.zero		1
	.type		_ZN39_INTERNAL_883f8010_4_k_cu_35d634a6_64304cuda3std3__419piecewise_constructE,@object
	.size		_ZN39_INTERNAL_883f8010_4_k_cu_35d634a6_64304cuda3std3__419piecewise_constructE,(_ZN39_INTERNAL_883f8010_4_k_cu_35d634a6_64304cuda3std3__45__cpo4cendE - _ZN39_INTERNAL_883f8010_4_k_cu_35d634a6_64304cuda3std3__419piecewise_constructE)
_ZN39_INTERNAL_883f8010_4_k_cu_35d634a6_64304cuda3std3__419piecewise_constructE:
	.zero		1
	.type		_ZN39_INTERNAL_883f8010_4_k_cu_35d634a6_64304cuda3std3__45__cpo4cendE,@object
	.size		_ZN39_INTERNAL_883f8010_4_k_cu_35d634a6_64304cuda3std3__45__cpo4cendE,(_ZN39_INTERNAL_883f8010_4_k_cu_35d634a6_64304cuda3std6ranges3__45__cpo4swapE - _ZN39_INTERNAL_883f8010_4_k_cu_35d634a6_64304cuda3std3__45__cpo4cendE)
_ZN39_INTERNAL_883f8010_4_k_cu_35d634a6_64304cuda3std3__45__cpo4cendE:
	.zero		1
	.type		_ZN39_INTERNAL_883f8010_4_k_cu_35d634a6_64304cuda3std6ranges3__45__cpo4swapE,@object
	.size		_ZN39_INTERNAL_883f8010_4_k_cu_35d634a6_64304cuda3std6ranges3__45__cpo4swapE,(.L_10 - _ZN39_INTERNAL_883f8010_4_k_cu_35d634a6_64304cuda3std6ranges3__45__cpo4swapE)
_ZN39_INTERNAL_883f8010_4_k_cu_35d634a6_64304cuda3std6ranges3__45__cpo4swapE:
	.zero		1
.L_10:


//--------------------- .nv.constant0._ZN7cutlass13device_kernelINS_4gemm6kernel13GemmUniversalIN4cute5tupleIJiiiiEEENS1_10collective13CollectiveMmaINS1_35MainloopSm100TmaUmmaWarpSpecializedILi4ELi2ELi4ENS5_IJNS4_1CILi1EEESB_SB_EEEEENS5_IJNSA_ILi64EEENSA_ILi128EEESF_EEENS_6half_tENS5_IJlSB_lEEESH_SI_NS4_8TiledMMAINS4_8MMA_AtomIJNS4_20SM100_MMA_F16BF16_SSISH_SH_fLi64ELi128ELNS4_4UMMA5MajorE0ELSN_0ELNSM_7ScaleInE0ELSO_0EEEEEENS4_6LayoutISC_NS5_IJNSA_ILi0EEESS_SS_EEEEENS5_IJNS4_10UnderscoreESV_SV_EEEEENS4_13SM90_TMA_LOADENS4_14ComposedLayoutINS4_7SwizzleILi3ELi4ELi3EEENS4_18smem_ptr_flag_bitsILi16EEENSR_INS5_IJNSA_ILi8EEESE_EEENS5_IJSE_SB_EEEEEEEvNS4_8identityESY_S18_vS19_EENS_8epilogue10collective18CollectiveEpilogueINS1B_23Sm100TmaWarpSpecializedILi4ELi2ELi16ELb1ELb0EEEJSG_NS5_IJNSR_ISE_SB_EENSR_INSA_ILi32EEESB_EEEEESH_SI_SH_SI_NS1B_6fusion15FusionCallbacksIS1F_NS1K_17LinearCombinationISH_fSH_fLNS_15FloatRoundStyleE2EEESG_S1J_JEEENS4_5SM1004TMEM4LOAD26SM100_TMEM_LOAD_16dp256b4xESY_NSZ_INS10_ILi2ELi4ELi3EEES13_NSR_INS5_IJS14_S1H_EEENS5_IJS1H_SB_EEEEEEENS4_17SM75_U32x4_LDSM_NENS4_14SM90_TMA_STOREES1Y_NS4_17SM90_U32x4_STSM_NENS4_39AutoVectorizingCopyWithAssumedAlignmentILi128EEEEEEvvEEEEvNT_6ParamsE --------------------------
	.section	.nv.constant0._ZN7cutlass13device_kernelINS_4gemm6kernel13GemmUniversalIN4cute5tupleIJiiiiEEENS1_10collective13CollectiveMmaINS1_35MainloopSm100TmaUmmaWarpSpecializedILi4ELi2ELi4ENS5_IJNS4_1CILi1EEESB_SB_EEEEENS5_IJNSA_ILi64EEENSA_ILi128EEESF_EEENS_6half_tENS5_IJlSB_lEEESH_SI_NS4_8TiledMMAINS4_8MMA_AtomIJNS4_20SM100_MMA_F16BF16_SSISH_SH_fLi64ELi128ELNS4_4UMMA5MajorE0ELSN_0ELNSM_7ScaleInE0ELSO_0EEEEEENS4_6LayoutISC_NS5_IJNSA_ILi0EEESS_SS_EEEEENS5_IJNS4_10UnderscoreESV_SV_EEEEENS4_13SM90_TMA_LOADENS4_14ComposedLayoutINS4_7SwizzleILi3ELi4ELi3EEENS4_18smem_ptr_flag_bitsILi16EEENSR_INS5_IJNSA_ILi8EEESE_EEENS5_IJSE_SB_EEEEEEEvNS4_8identityESY_S18_vS19_EENS_8epilogue10collective18CollectiveEpilogueINS1B_23Sm100TmaWarpSpecializedILi4ELi2ELi16ELb1ELb0EEEJSG_NS5_IJNSR_ISE_SB_EENSR_INSA_ILi32EEESB_EEEEESH_SI_SH_SI_NS1B_6fusion15FusionCallbacksIS1F_NS1K_17LinearCombinationISH_fSH_fLNS_15FloatRoundStyleE2EEESG_S1J_JEEENS4_5SM1004TMEM4LOAD26SM100_TMEM_LOAD_16dp256b4xESY_NSZ_INS10_ILi2ELi4ELi3EEES13_NSR_INS5_IJS14_S1H_EEENS5_IJS1H_SB_EEEEEEENS4_17SM75_U32x4_LDSM_NENS4_14SM90_TMA_STOREES1Y_NS4_17SM90_U32x4_STSM_NENS4_39AutoVectorizingCopyWithAssumedAlignmentILi128EEEEEEvvEEEEvNT_6ParamsE,"a",@progbits
	.sectionflags	@""
	.align	4
.nv.constant0._ZN7cutlass13device_kernelINS_4gemm6kernel13GemmUniversalIN4cute5tupleIJiiiiEEENS1_10collective13CollectiveMmaINS1_35MainloopSm100TmaUmmaWarpSpecializedILi4ELi2ELi4ENS5_IJNS4_1CILi1EEESB_SB_EEEEENS5_IJNSA_ILi64EEENSA_ILi128EEESF_EEENS_6half_tENS5_IJlSB_lEEESH_SI_NS4_8TiledMMAINS4_8MMA_AtomIJNS4_20SM100_MMA_F16BF16_SSISH_SH_fLi64ELi128ELNS4_4UMMA5MajorE0ELSN_0ELNSM_7ScaleInE0ELSO_0EEEEEENS4_6LayoutISC_NS5_IJNSA_ILi0EEESS_SS_EEEEENS5_IJNS4_10UnderscoreESV_SV_EEEEENS4_13SM90_TMA_LOADENS4_14ComposedLayoutINS4_7SwizzleILi3ELi4ELi3EEENS4_18smem_ptr_flag_bitsILi16EEENSR_INS5_IJNSA_ILi8EEESE_EEENS5_IJSE_SB_EEEEEEEvNS4_8identityESY_S18_vS19_EENS_8epilogue10collective18CollectiveEpilogueINS1B_23Sm100TmaWarpSpecializedILi4ELi2ELi16ELb1ELb0EEEJSG_NS5_IJNSR_ISE_SB_EENSR_INSA_ILi32EEESB_EEEEESH_SI_SH_SI_NS1B_6fusion15FusionCallbacksIS1F_NS1K_17LinearCombinationISH_fSH_fLNS_15FloatRoundStyleE2EEESG_S1J_JEEENS4_5SM1004TMEM4LOAD26SM100_TMEM_LOAD_16dp256b4xESY_NSZ_INS10_ILi2ELi4ELi3EEES13_NSR_INS5_IJS14_S1H_EEENS5_IJS1H_SB_EEEEEEENS4_17SM75_U32x4_LDSM_NENS4_14SM90_TMA_STOREES1Y_NS4_17SM90_U32x4_STSM_NENS4_39AutoVectorizingCopyWithAssumedAlignmentILi128EEEEEEvvEEEEvNT_6ParamsE:
	.zero		2944


//--------------------- SYMBOLS --------------------------

	.type		.nv.reservedSmem.offset0,@object
	.size		.nv.reservedSmem.offset0,0x4
	.type		.nv.reservedSmem.cap,@object
	.size		.nv.reservedSmem.cap,0x4
	.type		__assertfail,@function
